//
// Generated by NVIDIA NVVM Compiler
//
// Compiler Build ID: CL-36424714
// Cuda compilation tools, release 13.0, V13.0.88
// Based on NVVM 20.0.0
//

.version 9.0
.target sm_100
.address_size 64

	// .globl	_Z30fused_bias_residual_layer_normPfPKfS1_S1_fbbS_S_i
.global .align 4 .b8 precalc_xorwow_matrix[102400];
.global .align 4 .b8 precalc_xorwow_offset_matrix[102400];
.global .align 4 .b8 mrg32k3aM1[2304];
.global .align 4 .b8 mrg32k3aM2[2304];
.global .align 4 .b8 mrg32k3aM1SubSeq[2016];
.global .align 4 .b8 mrg32k3aM2SubSeq[2016];
.global .align 4 .b8 mrg32k3aM1Seq[2304];
.global .align 4 .b8 mrg32k3aM2Seq[2304];
.const .align 8 .b8 __cr_lgamma_table[72];
// _ZZ30fused_bias_residual_layer_normPfPKfS1_S1_fbbS_S_iE3shr has been demoted
// _ZZ30fused_bias_residual_layer_normP6__halfPKS_S2_S2_fbbS0_S0_iE3shr has been demoted

.visible .entry _Z30fused_bias_residual_layer_normPfPKfS1_S1_fbbS_S_i(
	.param .u64 .ptr .align 1 _Z30fused_bias_residual_layer_normPfPKfS1_S1_fbbS_S_i_param_0,
	.param .u64 .ptr .align 1 _Z30fused_bias_residual_layer_normPfPKfS1_S1_fbbS_S_i_param_1,
	.param .u64 .ptr .align 1 _Z30fused_bias_residual_layer_normPfPKfS1_S1_fbbS_S_i_param_2,
	.param .u64 .ptr .align 1 _Z30fused_bias_residual_layer_normPfPKfS1_S1_fbbS_S_i_param_3,
	.param .f32 _Z30fused_bias_residual_layer_normPfPKfS1_S1_fbbS_S_i_param_4,
	.param .u8 _Z30fused_bias_residual_layer_normPfPKfS1_S1_fbbS_S_i_param_5,
	.param .u8 _Z30fused_bias_residual_layer_normPfPKfS1_S1_fbbS_S_i_param_6,
	.param .u64 .ptr .align 1 _Z30fused_bias_residual_layer_normPfPKfS1_S1_fbbS_S_i_param_7,
	.param .u64 .ptr .align 1 _Z30fused_bias_residual_layer_normPfPKfS1_S1_fbbS_S_i_param_8,
	.param .u32 _Z30fused_bias_residual_layer_normPfPKfS1_S1_fbbS_S_i_param_9
)
{
	.local .align 16 .b8 	__local_depot0[256];
	.reg .b64 	%SP;
	.reg .b64 	%SPL;
	.reg .pred 	%p<43>;
	.reg .b16 	%rs<3>;
	.reg .b32 	%r<131>;
	.reg .b32 	%f<135>;
	.reg .b64 	%rd<104>;
	// demoted variable
	.shared .align 4 .b8 _ZZ30fused_bias_residual_layer_normPfPKfS1_S1_fbbS_S_iE3shr[128];
	mov.u64 	%SPL, __local_depot0;
	ld.param.u64 	%rd40, [_Z30fused_bias_residual_layer_normPfPKfS1_S1_fbbS_S_i_param_0];
	ld.param.u64 	%rd41, [_Z30fused_bias_residual_layer_normPfPKfS1_S1_fbbS_S_i_param_1];
	ld.param.u64 	%rd42, [_Z30fused_bias_residual_layer_normPfPKfS1_S1_fbbS_S_i_param_2];
	ld.param.u64 	%rd43, [_Z30fused_bias_residual_layer_normPfPKfS1_S1_fbbS_S_i_param_3];
	ld.param.f32 	%f33, [_Z30fused_bias_residual_layer_normPfPKfS1_S1_fbbS_S_i_param_4];
	ld.param.u64 	%rd44, [_Z30fused_bias_residual_layer_normPfPKfS1_S1_fbbS_S_i_param_7];
	ld.param.u64 	%rd45, [_Z30fused_bias_residual_layer_normPfPKfS1_S1_fbbS_S_i_param_8];
	ld.param.u32 	%r63, [_Z30fused_bias_residual_layer_normPfPKfS1_S1_fbbS_S_i_param_9];
	cvta.to.global.u64 	%rd46, %rd40;
	cvta.to.global.u64 	%rd1, %rd43;
	cvta.to.global.u64 	%rd2, %rd42;
	cvta.to.global.u64 	%rd3, %rd44;
	cvta.to.global.u64 	%rd4, %rd45;
	cvta.to.global.u64 	%rd5, %rd41;
	add.u64 	%rd6, %SPL, 0;
	mov.u32 	%r1, %ntid.x;
	div.s32 	%r2, %r63, %r1;
	mov.u32 	%r3, %ctaid.x;
	mov.u32 	%r4, %tid.x;
	mul.lo.s32 	%r5, %r63, %r3;
	mul.wide.s32 	%rd48, %r5, 4;
	add.s64 	%rd7, %rd5, %rd48;
	add.s64 	%rd8, %rd46, %rd48;
	mad.lo.s32 	%r6, %r2, %r1, %r4;
	setp.lt.s32 	%p2, %r2, 1;
	mov.f32 	%f122, 0f00000000;
	@%p2 bra 	$L__BB0_7;
	setp.lt.u32 	%p3, %r2, 4;
	mov.f32 	%f122, 0f00000000;
	mov.b32 	%r117, 0;
	@%p3 bra 	$L__BB0_4;
	and.b32  	%r65, %r2, 2147483644;
	neg.s32 	%r116, %r65;
	add.s32 	%r115, %r4, %r1;
	shl.b32 	%r66, %r1, 1;
	add.s32 	%r114, %r4, %r66;
	mad.lo.s32 	%r113, %r1, 3, %r4;
	mul.wide.u32 	%rd50, %r4, 4;
	add.s64 	%rd51, %rd48, %rd50;
	add.s64 	%rd94, %rd5, %rd51;
	mov.f32 	%f122, 0f00000000;
	mul.wide.u32 	%rd58, %r1, 16;
	mov.u64 	%rd95, %rd6;
$L__BB0_3:
	.pragma "nounroll";
	and.b32  	%r117, %r2, 2147483644;
	ld.global.f32 	%f38, [%rd94];
	add.f32 	%f39, %f122, %f38;
	mul.wide.u32 	%rd52, %r115, 4;
	add.s64 	%rd53, %rd7, %rd52;
	ld.global.f32 	%f40, [%rd53];
	add.f32 	%f41, %f39, %f40;
	mul.wide.u32 	%rd54, %r114, 4;
	add.s64 	%rd55, %rd7, %rd54;
	ld.global.f32 	%f42, [%rd55];
	add.f32 	%f43, %f41, %f42;
	mul.wide.u32 	%rd56, %r113, 4;
	add.s64 	%rd57, %rd7, %rd56;
	ld.global.f32 	%f44, [%rd57];
	st.local.v4.f32 	[%rd95], {%f38, %f40, %f42, %f44};
	add.f32 	%f122, %f43, %f44;
	add.s32 	%r116, %r116, 4;
	add.s64 	%rd95, %rd95, 16;
	shl.b32 	%r67, %r1, 2;
	add.s32 	%r115, %r115, %r67;
	add.s32 	%r114, %r114, %r67;
	add.s32 	%r113, %r113, %r67;
	add.s64 	%rd94, %rd94, %rd58;
	setp.ne.s32 	%p4, %r116, 0;
	@%p4 bra 	$L__BB0_3;
$L__BB0_4:
	and.b32  	%r21, %r2, 3;
	setp.eq.s32 	%p5, %r21, 0;
	@%p5 bra 	$L__BB0_7;
	mul.wide.u32 	%rd59, %r117, 4;
	add.s64 	%rd97, %rd6, %rd59;
	mul.wide.s32 	%rd60, %r5, 4;
	mad.lo.s32 	%r68, %r1, %r117, %r4;
	mul.wide.u32 	%rd61, %r68, 4;
	add.s64 	%rd62, %rd60, %rd61;
	add.s64 	%rd96, %rd5, %rd62;
	mul.wide.u32 	%rd16, %r1, 4;
	neg.s32 	%r118, %r21;
$L__BB0_6:
	.pragma "nounroll";
	ld.global.f32 	%f45, [%rd96];
	st.local.f32 	[%rd97], %f45;
	add.f32 	%f122, %f122, %f45;
	add.s64 	%rd97, %rd97, 4;
	add.s64 	%rd96, %rd96, %rd16;
	add.s32 	%r118, %r118, 1;
	setp.ne.s32 	%p6, %r118, 0;
	@%p6 bra 	$L__BB0_6;
$L__BB0_7:
	setp.ge.s32 	%p7, %r6, %r63;
	mul.wide.s32 	%rd63, %r2, 4;
	add.s64 	%rd21, %rd6, %rd63;
	mov.u32 	%r119, %r2;
	@%p7 bra 	$L__BB0_9;
	mul.wide.s32 	%rd64, %r6, 4;
	add.s64 	%rd65, %rd7, %rd64;
	ld.global.f32 	%f46, [%rd65];
	st.local.f32 	[%rd21], %f46;
	add.f32 	%f122, %f122, %f46;
	add.s32 	%r119, %r2, 1;
$L__BB0_9:
	mov.b32 	%r69, %f122;
	shfl.sync.down.b32	%r70|%p8, %r69, 1, 31, -1;
	mov.b32 	%f47, %r70;
	add.f32 	%f48, %f122, %f47;
	mov.b32 	%r71, %f48;
	shfl.sync.down.b32	%r72|%p9, %r71, 2, 31, -1;
	mov.b32 	%f49, %r72;
	add.f32 	%f50, %f48, %f49;
	mov.b32 	%r73, %f50;
	shfl.sync.down.b32	%r74|%p10, %r73, 4, 31, -1;
	mov.b32 	%f51, %r74;
	add.f32 	%f52, %f50, %f51;
	mov.b32 	%r75, %f52;
	shfl.sync.down.b32	%r76|%p11, %r75, 8, 31, -1;
	mov.b32 	%f53, %r76;
	add.f32 	%f54, %f52, %f53;
	mov.b32 	%r77, %f54;
	shfl.sync.down.b32	%r78|%p12, %r77, 16, 31, -1;
	mov.b32 	%f55, %r78;
	add.f32 	%f126, %f54, %f55;
	mov.u32 	%r79, %tid.y;
	mov.u32 	%r80, %tid.z;
	mov.u32 	%r81, %ntid.y;
	mad.lo.s32 	%r82, %r80, %r81, %r79;
	mad.lo.s32 	%r83, %r82, %r1, %r4;
	and.b32  	%r27, %r83, 31;
	setp.ne.s32 	%p13, %r27, 0;
	shr.u32 	%r84, %r4, 3;
	and.b32  	%r85, %r84, 124;
	mov.u32 	%r86, _ZZ30fused_bias_residual_layer_normPfPKfS1_S1_fbbS_S_iE3shr;
	add.s32 	%r28, %r86, %r85;
	@%p13 bra 	$L__BB0_11;
	st.shared.f32 	[%r28], %f126;
$L__BB0_11:
	barrier.sync 	0;
	shr.u32 	%r29, %r1, 5;
	setp.ge.u32 	%p14, %r27, %r29;
	shl.b32 	%r87, %r27, 2;
	add.s32 	%r30, %r86, %r87;
	@%p14 bra 	$L__BB0_13;
	ld.shared.f32 	%f126, [%r30];
$L__BB0_13:
	barrier.sync 	0;
	setp.lt.u32 	%p15, %r1, 64;
	@%p15 bra 	$L__BB0_16;
	mov.b32 	%r120, 1;
$L__BB0_15:
	mov.b32 	%r90, %f126;
	shfl.sync.down.b32	%r91|%p16, %r90, %r120, 31, -1;
	mov.b32 	%f56, %r91;
	add.f32 	%f126, %f126, %f56;
	shl.b32 	%r120, %r120, 1;
	setp.lt.u32 	%p17, %r120, %r29;
	@%p17 bra 	$L__BB0_15;
$L__BB0_16:
	ld.param.s8 	%rs2, [_Z30fused_bias_residual_layer_normPfPKfS1_S1_fbbS_S_i_param_6];
	setp.ne.s32 	%p18, %r27, 0;
	mov.b32 	%r92, %f126;
	shfl.sync.idx.b32	%r93|%p19, %r92, 0, 31, -1;
	mov.b32 	%f57, %r93;
	cvt.rn.f32.s32 	%f16, %r63;
	div.rn.f32 	%f17, %f57, %f16;
	setp.eq.s16 	%p20, %rs2, 0;
	or.pred  	%p1, %p18, %p20;
	@%p1 bra 	$L__BB0_18;
	mul.wide.u32 	%rd66, %r3, 4;
	add.s64 	%rd67, %rd4, %rd66;
	st.global.f32 	[%rd67], %f17;
$L__BB0_18:
	setp.lt.s32 	%p21, %r119, 1;
	mov.f32 	%f131, 0f00000000;
	@%p21 bra 	$L__BB0_25;
	and.b32  	%r33, %r119, 3;
	setp.lt.u32 	%p22, %r119, 4;
	mov.f32 	%f131, 0f00000000;
	mov.b32 	%r121, 0;
	@%p22 bra 	$L__BB0_22;
	and.b32  	%r121, %r119, 2147483644;
	neg.s32 	%r123, %r121;
	mov.f32 	%f131, 0f00000000;
	mov.u64 	%rd99, %rd6;
$L__BB0_21:
	ld.local.v4.f32 	{%f62, %f63, %f64, %f65}, [%rd99];
	sub.f32 	%f66, %f62, %f17;
	fma.rn.f32 	%f67, %f66, %f66, %f131;
	sub.f32 	%f68, %f63, %f17;
	fma.rn.f32 	%f69, %f68, %f68, %f67;
	sub.f32 	%f70, %f64, %f17;
	fma.rn.f32 	%f71, %f70, %f70, %f69;
	sub.f32 	%f72, %f65, %f17;
	st.local.v4.f32 	[%rd99], {%f66, %f68, %f70, %f72};
	fma.rn.f32 	%f131, %f72, %f72, %f71;
	add.s32 	%r123, %r123, 4;
	add.s64 	%rd99, %rd99, 16;
	setp.eq.s32 	%p23, %r123, 0;
	@%p23 bra 	$L__BB0_22;
	bra.uni 	$L__BB0_21;
$L__BB0_22:
	setp.eq.s32 	%p24, %r33, 0;
	@%p24 bra 	$L__BB0_25;
	mul.wide.u32 	%rd68, %r121, 4;
	add.s64 	%rd98, %rd6, %rd68;
	neg.s32 	%r122, %r33;
$L__BB0_24:
	.pragma "nounroll";
	ld.local.f32 	%f73, [%rd98];
	sub.f32 	%f74, %f73, %f17;
	st.local.f32 	[%rd98], %f74;
	fma.rn.f32 	%f131, %f74, %f74, %f131;
	add.s64 	%rd98, %rd98, 4;
	add.s32 	%r122, %r122, 1;
	setp.eq.s32 	%p25, %r122, 0;
	@%p25 bra 	$L__BB0_25;
	bra.uni 	$L__BB0_24;
$L__BB0_25:
	setp.ne.s32 	%p26, %r27, 0;
	mov.b32 	%r95, %f131;
	shfl.sync.down.b32	%r96|%p27, %r95, 1, 31, -1;
	mov.b32 	%f75, %r96;
	add.f32 	%f76, %f131, %f75;
	mov.b32 	%r97, %f76;
	shfl.sync.down.b32	%r98|%p28, %r97, 2, 31, -1;
	mov.b32 	%f77, %r98;
	add.f32 	%f78, %f76, %f77;
	mov.b32 	%r99, %f78;
	shfl.sync.down.b32	%r100|%p29, %r99, 4, 31, -1;
	mov.b32 	%f79, %r100;
	add.f32 	%f80, %f78, %f79;
	mov.b32 	%r101, %f80;
	shfl.sync.down.b32	%r102|%p30, %r101, 8, 31, -1;
	mov.b32 	%f81, %r102;
	add.f32 	%f82, %f80, %f81;
	mov.b32 	%r103, %f82;
	shfl.sync.down.b32	%r104|%p31, %r103, 16, 31, -1;
	mov.b32 	%f83, %r104;
	add.f32 	%f134, %f82, %f83;
	@%p26 bra 	$L__BB0_27;
	st.shared.f32 	[%r28], %f134;
$L__BB0_27:
	setp.ge.u32 	%p32, %r27, %r29;
	barrier.sync 	0;
	@%p32 bra 	$L__BB0_29;
	ld.shared.f32 	%f134, [%r30];
$L__BB0_29:
	setp.lt.u32 	%p33, %r1, 64;
	barrier.sync 	0;
	@%p33 bra 	$L__BB0_32;
	mov.b32 	%r124, 1;
$L__BB0_31:
	mov.b32 	%r106, %f134;
	shfl.sync.down.b32	%r107|%p34, %r106, %r124, 31, -1;
	mov.b32 	%f84, %r107;
	add.f32 	%f134, %f134, %f84;
	shl.b32 	%r124, %r124, 1;
	setp.lt.u32 	%p35, %r124, %r29;
	@%p35 bra 	$L__BB0_31;
$L__BB0_32:
	mov.b32 	%r108, %f134;
	shfl.sync.idx.b32	%r109|%p36, %r108, 0, 31, -1;
	mov.b32 	%f85, %r109;
	div.rn.f32 	%f86, %f85, %f16;
	add.f32 	%f31, %f33, %f86;
	@%p1 bra 	$L__BB0_34;
	mul.wide.u32 	%rd69, %r3, 4;
	add.s64 	%rd70, %rd3, %rd69;
	st.global.f32 	[%rd70], %f31;
$L__BB0_34:
	setp.lt.s32 	%p37, %r2, 1;
	@%p37 bra 	$L__BB0_41;
	rsqrt.approx.f32 	%f32, %f31;
	and.b32  	%r44, %r2, 3;
	setp.lt.u32 	%p38, %r2, 4;
	mov.b32 	%r129, 0;
	@%p38 bra 	$L__BB0_38;
	and.b32  	%r129, %r2, 2147483644;
	neg.s32 	%r128, %r129;
	add.s32 	%r127, %r4, %r1;
	shl.b32 	%r48, %r1, 2;
	shl.b32 	%r111, %r1, 1;
	add.s32 	%r126, %r4, %r111;
	mad.lo.s32 	%r125, %r1, 3, %r4;
	mul.wide.u32 	%rd101, %r4, 4;
	mul.wide.u32 	%rd28, %r1, 16;
	mov.u64 	%rd100, %rd6;
$L__BB0_37:
	ld.local.v4.f32 	{%f87, %f88, %f89, %f90}, [%rd100];
	mul.f32 	%f91, %f87, %f32;
	add.s64 	%rd71, %rd2, %rd101;
	ld.global.f32 	%f92, [%rd71];
	add.s64 	%rd72, %rd1, %rd101;
	ld.global.f32 	%f93, [%rd72];
	fma.rn.f32 	%f94, %f91, %f92, %f93;
	add.s64 	%rd73, %rd8, %rd101;
	st.global.f32 	[%rd73], %f94;
	mul.f32 	%f95, %f88, %f32;
	mul.wide.u32 	%rd74, %r127, 4;
	add.s64 	%rd75, %rd2, %rd74;
	ld.global.f32 	%f96, [%rd75];
	add.s64 	%rd76, %rd1, %rd74;
	ld.global.f32 	%f97, [%rd76];
	fma.rn.f32 	%f98, %f95, %f96, %f97;
	add.s64 	%rd77, %rd8, %rd74;
	st.global.f32 	[%rd77], %f98;
	mul.f32 	%f99, %f89, %f32;
	mul.wide.u32 	%rd78, %r126, 4;
	add.s64 	%rd79, %rd2, %rd78;
	ld.global.f32 	%f100, [%rd79];
	add.s64 	%rd80, %rd1, %rd78;
	ld.global.f32 	%f101, [%rd80];
	fma.rn.f32 	%f102, %f99, %f100, %f101;
	add.s64 	%rd81, %rd8, %rd78;
	st.global.f32 	[%rd81], %f102;
	mul.f32 	%f103, %f90, %f32;
	mul.wide.u32 	%rd82, %r125, 4;
	add.s64 	%rd83, %rd2, %rd82;
	ld.global.f32 	%f104, [%rd83];
	add.s64 	%rd84, %rd1, %rd82;
	ld.global.f32 	%f105, [%rd84];
	fma.rn.f32 	%f106, %f103, %f104, %f105;
	st.local.v4.f32 	[%rd100], {%f94, %f98, %f102, %f106};
	add.s64 	%rd85, %rd8, %rd82;
	st.global.f32 	[%rd85], %f106;
	add.s32 	%r128, %r128, 4;
	add.s32 	%r127, %r127, %r48;
	add.s32 	%r126, %r126, %r48;
	add.s32 	%r125, %r125, %r48;
	add.s64 	%rd101, %rd101, %rd28;
	add.s64 	%rd100, %rd100, 16;
	setp.ne.s32 	%p39, %r128, 0;
	@%p39 bra 	$L__BB0_37;
$L__BB0_38:
	setp.eq.s32 	%p40, %r44, 0;
	@%p40 bra 	$L__BB0_41;
	mad.lo.s32 	%r112, %r1, %r129, %r4;
	mul.wide.u32 	%rd103, %r112, 4;
	mul.wide.u32 	%rd34, %r1, 4;
	mul.wide.u32 	%rd86, %r129, 4;
	add.s64 	%rd102, %rd6, %rd86;
	neg.s32 	%r130, %r44;
$L__BB0_40:
	.pragma "nounroll";
	ld.local.f32 	%f107, [%rd102];
	mul.f32 	%f108, %f107, %f32;
	add.s64 	%rd87, %rd2, %rd103;
	ld.global.f32 	%f109, [%rd87];
	add.s64 	%rd88, %rd1, %rd103;
	ld.global.f32 	%f110, [%rd88];
	fma.rn.f32 	%f111, %f108, %f109, %f110;
	st.local.f32 	[%rd102], %f111;
	add.s64 	%rd89, %rd8, %rd103;
	st.global.f32 	[%rd89], %f111;
	add.s64 	%rd103, %rd103, %rd34;
	add.s64 	%rd102, %rd102, 4;
	add.s32 	%r130, %r130, 1;
	setp.ne.s32 	%p41, %r130, 0;
	@%p41 bra 	$L__BB0_40;
$L__BB0_41:
	setp.ge.s32 	%p42, %r6, %r63;
	@%p42 bra 	$L__BB0_43;
	ld.local.f32 	%f112, [%rd21];
	rsqrt.approx.f32 	%f113, %f31;
	mul.f32 	%f114, %f112, %f113;
	mul.wide.s32 	%rd90, %r6, 4;
	add.s64 	%rd91, %rd2, %rd90;
	ld.global.f32 	%f115, [%rd91];
	add.s64 	%rd92, %rd1, %rd90;
	ld.global.f32 	%f116, [%rd92];
	fma.rn.f32 	%f117, %f114, %f115, %f116;
	add.s64 	%rd93, %rd8, %rd90;
	st.global.f32 	[%rd93], %f117;
$L__BB0_43:
	ret;

}
	// .globl	_Z30fused_bias_residual_layer_normP6__halfPKS_S2_S2_fbbS0_S0_i
.visible .entry _Z30fused_bias_residual_layer_normP6__halfPKS_S2_S2_fbbS0_S0_i(
	.param .u64 .ptr .align 1 _Z30fused_bias_residual_layer_normP6__halfPKS_S2_S2_fbbS0_S0_i_param_0,
	.param .u64 .ptr .align 1 _Z30fused_bias_residual_layer_normP6__halfPKS_S2_S2_fbbS0_S0_i_param_1,
	.param .u64 .ptr .align 1 _Z30fused_bias_residual_layer_normP6__halfPKS_S2_S2_fbbS0_S0_i_param_2,
	.param .u64 .ptr .align 1 _Z30fused_bias_residual_layer_normP6__halfPKS_S2_S2_fbbS0_S0_i_param_3,
	.param .f32 _Z30fused_bias_residual_layer_normP6__halfPKS_S2_S2_fbbS0_S0_i_param_4,
	.param .u8 _Z30fused_bias_residual_layer_normP6__halfPKS_S2_S2_fbbS0_S0_i_param_5,
	.param .u8 _Z30fused_bias_residual_layer_normP6__halfPKS_S2_S2_fbbS0_S0_i_param_6,
	.param .u64 .ptr .align 1 _Z30fused_bias_residual_layer_normP6__halfPKS_S2_S2_fbbS0_S0_i_param_7,
	.param .u64 .ptr .align 1 _Z30fused_bias_residual_layer_normP6__halfPKS_S2_S2_fbbS0_S0_i_param_8,
	.param .u32 _Z30fused_bias_residual_layer_normP6__halfPKS_S2_S2_fbbS0_S0_i_param_9
)
{
	.local .align 16 .b8 	__local_depot1[512];
	.reg .b64 	%SP;
	.reg .b64 	%SPL;
	.reg .pred 	%p<43>;
	.reg .b16 	%rs<5>;
	.reg .b32 	%r<214>;
	.reg .b32 	%f<146>;
	.reg .b64 	%rd<106>;
	// demoted variable
	.shared .align 4 .b8 _ZZ30fused_bias_residual_layer_normP6__halfPKS_S2_S2_fbbS0_S0_iE3shr[128];
	mov.u64 	%SPL, __local_depot1;
	ld.param.u64 	%rd43, [_Z30fused_bias_residual_layer_normP6__halfPKS_S2_S2_fbbS0_S0_i_param_0];
	ld.param.u64 	%rd44, [_Z30fused_bias_residual_layer_normP6__halfPKS_S2_S2_fbbS0_S0_i_param_1];
	ld.param.u64 	%rd45, [_Z30fused_bias_residual_layer_normP6__halfPKS_S2_S2_fbbS0_S0_i_param_2];
	ld.param.u64 	%rd46, [_Z30fused_bias_residual_layer_normP6__halfPKS_S2_S2_fbbS0_S0_i_param_3];
	ld.param.u64 	%rd47, [_Z30fused_bias_residual_layer_normP6__halfPKS_S2_S2_fbbS0_S0_i_param_7];
	ld.param.u64 	%rd48, [_Z30fused_bias_residual_layer_normP6__halfPKS_S2_S2_fbbS0_S0_i_param_8];
	ld.param.u32 	%r65, [_Z30fused_bias_residual_layer_normP6__halfPKS_S2_S2_fbbS0_S0_i_param_9];
	cvta.to.global.u64 	%rd49, %rd43;
	cvta.to.global.u64 	%rd1, %rd46;
	cvta.to.global.u64 	%rd2, %rd45;
	cvta.to.global.u64 	%rd3, %rd48;
	cvta.to.global.u64 	%rd4, %rd47;
	cvta.to.global.u64 	%rd5, %rd44;
	add.u64 	%rd6, %SPL, 0;
	mov.u32 	%r1, %ntid.x;
	div.s32 	%r2, %r65, %r1;
	mov.u32 	%r3, %ctaid.x;
	mov.u32 	%r4, %tid.x;
	mul.lo.s32 	%r5, %r65, %r3;
	mul.wide.s32 	%rd51, %r5, 4;
	add.s64 	%rd7, %rd5, %rd51;
	add.s64 	%rd8, %rd49, %rd51;
	mad.lo.s32 	%r6, %r2, %r1, %r4;
	setp.lt.s32 	%p1, %r2, 1;
	mov.f32 	%f133, 0f00000000;
	@%p1 bra 	$L__BB1_7;
	setp.lt.u32 	%p2, %r2, 4;
	mov.f32 	%f133, 0f00000000;
	mov.b32 	%r200, 0;
	@%p2 bra 	$L__BB1_4;
	and.b32  	%r67, %r2, 2147483644;
	neg.s32 	%r199, %r67;
	add.s64 	%rd97, %rd6, 16;
	add.s32 	%r198, %r4, %r1;
	shl.b32 	%r68, %r1, 1;
	add.s32 	%r197, %r4, %r68;
	mad.lo.s32 	%r196, %r1, 3, %r4;
	mul.wide.s32 	%rd52, %r5, 4;
	mul.wide.u32 	%rd53, %r4, 4;
	add.s64 	%rd54, %rd52, %rd53;
	add.s64 	%rd96, %rd5, %rd54;
	mov.f32 	%f133, 0f00000000;
	mul.wide.u32 	%rd61, %r1, 16;
$L__BB1_3:
	.pragma "nounroll";
	and.b32  	%r200, %r2, 2147483644;
	ld.global.u32 	%r69, [%rd96];
	// begin inline asm
	{.reg .f16 low,high;
  mov.b32 {low,high},%r69;
  cvt.f32.f16 %f37, low;}

	// end inline asm
	// begin inline asm
	{.reg .f16 low,high;
  mov.b32 {low,high},%r69;
  cvt.f32.f16 %f38, high;}

	// end inline asm
	add.f32 	%f45, %f133, %f37;
	add.f32 	%f46, %f45, %f38;
	mul.wide.u32 	%rd55, %r198, 4;
	add.s64 	%rd56, %rd7, %rd55;
	ld.global.u32 	%r71, [%rd56];
	// begin inline asm
	{.reg .f16 low,high;
  mov.b32 {low,high},%r71;
  cvt.f32.f16 %f39, low;}

	// end inline asm
	// begin inline asm
	{.reg .f16 low,high;
  mov.b32 {low,high},%r71;
  cvt.f32.f16 %f40, high;}

	// end inline asm
	st.local.v4.f32 	[%rd97+-16], {%f37, %f38, %f39, %f40};
	add.f32 	%f47, %f46, %f39;
	add.f32 	%f48, %f47, %f40;
	mul.wide.u32 	%rd57, %r197, 4;
	add.s64 	%rd58, %rd7, %rd57;
	ld.global.u32 	%r73, [%rd58];
	// begin inline asm
	{.reg .f16 low,high;
  mov.b32 {low,high},%r73;
  cvt.f32.f16 %f41, low;}

	// end inline asm
	// begin inline asm
	{.reg .f16 low,high;
  mov.b32 {low,high},%r73;
  cvt.f32.f16 %f42, high;}

	// end inline asm
	add.f32 	%f49, %f48, %f41;
	add.f32 	%f50, %f49, %f42;
	mul.wide.u32 	%rd59, %r196, 4;
	add.s64 	%rd60, %rd7, %rd59;
	ld.global.u32 	%r75, [%rd60];
	// begin inline asm
	{.reg .f16 low,high;
  mov.b32 {low,high},%r75;
  cvt.f32.f16 %f43, low;}

	// end inline asm
	// begin inline asm
	{.reg .f16 low,high;
  mov.b32 {low,high},%r75;
  cvt.f32.f16 %f44, high;}

	// end inline asm
	st.local.v4.f32 	[%rd97], {%f41, %f42, %f43, %f44};
	add.f32 	%f51, %f50, %f43;
	add.f32 	%f133, %f51, %f44;
	add.s32 	%r199, %r199, 4;
	add.s64 	%rd97, %rd97, 32;
	shl.b32 	%r77, %r1, 2;
	add.s32 	%r198, %r198, %r77;
	add.s32 	%r197, %r197, %r77;
	add.s32 	%r196, %r196, %r77;
	add.s64 	%rd96, %rd96, %rd61;
	setp.ne.s32 	%p3, %r199, 0;
	@%p3 bra 	$L__BB1_3;
$L__BB1_4:
	and.b32  	%r21, %r2, 3;
	setp.eq.s32 	%p4, %r21, 0;
	@%p4 bra 	$L__BB1_7;
	mul.wide.u32 	%rd62, %r200, 8;
	add.s64 	%rd99, %rd6, %rd62;
	mul.wide.s32 	%rd63, %r5, 4;
	mad.lo.s32 	%r78, %r1, %r200, %r4;
	mul.wide.u32 	%rd64, %r78, 4;
	add.s64 	%rd65, %rd63, %rd64;
	add.s64 	%rd98, %rd5, %rd65;
	mul.wide.u32 	%rd17, %r1, 4;
	neg.s32 	%r201, %r21;
$L__BB1_6:
	.pragma "nounroll";
	ld.global.u32 	%r79, [%rd98];
	// begin inline asm
	{.reg .f16 low,high;
  mov.b32 {low,high},%r79;
  cvt.f32.f16 %f52, low;}

	// end inline asm
	// begin inline asm
	{.reg .f16 low,high;
  mov.b32 {low,high},%r79;
  cvt.f32.f16 %f53, high;}

	// end inline asm
	st.local.v2.f32 	[%rd99], {%f52, %f53};
	add.f32 	%f54, %f133, %f52;
	add.f32 	%f133, %f54, %f53;
	add.s64 	%rd99, %rd99, 8;
	add.s64 	%rd98, %rd98, %rd17;
	add.s32 	%r201, %r201, 1;
	setp.ne.s32 	%p5, %r201, 0;
	@%p5 bra 	$L__BB1_6;
$L__BB1_7:
	setp.ge.s32 	%p6, %r6, %r65;
	mul.wide.s32 	%rd66, %r2, 8;
	add.s64 	%rd22, %rd6, %rd66;
	mov.u32 	%r202, %r2;
	@%p6 bra 	$L__BB1_9;
	mul.wide.s32 	%rd67, %r6, 4;
	add.s64 	%rd68, %rd7, %rd67;
	ld.global.u32 	%r81, [%rd68];
	// begin inline asm
	{.reg .f16 low,high;
  mov.b32 {low,high},%r81;
  cvt.f32.f16 %f55, low;}

	// end inline asm
	// begin inline asm
	{.reg .f16 low,high;
  mov.b32 {low,high},%r81;
  cvt.f32.f16 %f56, high;}

	// end inline asm
	st.local.v2.f32 	[%rd22], {%f55, %f56};
	add.f32 	%f57, %f133, %f55;
	add.f32 	%f133, %f57, %f56;
	add.s32 	%r202, %r2, 1;
$L__BB1_9:
	mov.b32 	%r83, %f133;
	shfl.sync.down.b32	%r84|%p7, %r83, 1, 31, -1;
	mov.b32 	%f58, %r84;
	add.f32 	%f59, %f133, %f58;
	mov.b32 	%r85, %f59;
	shfl.sync.down.b32	%r86|%p8, %r85, 2, 31, -1;
	mov.b32 	%f60, %r86;
	add.f32 	%f61, %f59, %f60;
	mov.b32 	%r87, %f61;
	shfl.sync.down.b32	%r88|%p9, %r87, 4, 31, -1;
	mov.b32 	%f62, %r88;
	add.f32 	%f63, %f61, %f62;
	mov.b32 	%r89, %f63;
	shfl.sync.down.b32	%r90|%p10, %r89, 8, 31, -1;
	mov.b32 	%f64, %r90;
	add.f32 	%f65, %f63, %f64;
	mov.b32 	%r91, %f65;
	shfl.sync.down.b32	%r92|%p11, %r91, 16, 31, -1;
	mov.b32 	%f66, %r92;
	add.f32 	%f137, %f65, %f66;
	mov.u32 	%r93, %tid.y;
	mov.u32 	%r94, %tid.z;
	mov.u32 	%r95, %ntid.y;
	mad.lo.s32 	%r96, %r94, %r95, %r93;
	mad.lo.s32 	%r97, %r96, %r1, %r4;
	and.b32  	%r27, %r97, 31;
	setp.ne.s32 	%p12, %r27, 0;
	shr.u32 	%r98, %r4, 3;
	and.b32  	%r99, %r98, 124;
	mov.u32 	%r100, _ZZ30fused_bias_residual_layer_normP6__halfPKS_S2_S2_fbbS0_S0_iE3shr;
	add.s32 	%r28, %r100, %r99;
	@%p12 bra 	$L__BB1_11;
	st.shared.f32 	[%r28], %f137;
$L__BB1_11:
	barrier.sync 	0;
	shr.u32 	%r29, %r1, 5;
	setp.ge.u32 	%p13, %r27, %r29;
	shl.b32 	%r101, %r27, 2;
	add.s32 	%r30, %r100, %r101;
	@%p13 bra 	$L__BB1_13;
	ld.shared.f32 	%f137, [%r30];
$L__BB1_13:
	barrier.sync 	0;
	setp.lt.u32 	%p14, %r1, 64;
	@%p14 bra 	$L__BB1_16;
	mov.b32 	%r203, 1;
$L__BB1_15:
	mov.b32 	%r104, %f137;
	shfl.sync.down.b32	%r105|%p15, %r104, %r203, 31, -1;
	mov.b32 	%f67, %r105;
	add.f32 	%f137, %f137, %f67;
	shl.b32 	%r203, %r203, 1;
	setp.lt.u32 	%p16, %r203, %r29;
	@%p16 bra 	$L__BB1_15;
$L__BB1_16:
	mov.b32 	%r106, %f137;
	shfl.sync.idx.b32	%r107|%p17, %r106, 0, 31, -1;
	mov.b32 	%f69, %r107;
	shl.b32 	%r108, %r65, 1;
	cvt.rn.f32.s32 	%f16, %r108;
	div.rn.f32 	%f17, %f69, %f16;
	setp.lt.s32 	%p18, %r202, 1;
	mov.f32 	%f142, 0f00000000;
	@%p18 bra 	$L__BB1_23;
	and.b32  	%r33, %r202, 3;
	setp.lt.u32 	%p19, %r202, 4;
	mov.f32 	%f142, 0f00000000;
	mov.b32 	%r204, 0;
	@%p19 bra 	$L__BB1_20;
	and.b32  	%r204, %r202, 2147483644;
	neg.s32 	%r206, %r204;
	add.s64 	%rd101, %rd6, 16;
	mov.f32 	%f142, 0f00000000;
$L__BB1_19:
	ld.local.v4.f32 	{%f73, %f74, %f75, %f76}, [%rd101+-16];
	sub.f32 	%f77, %f73, %f17;
	sub.f32 	%f78, %f74, %f17;
	fma.rn.f32 	%f79, %f77, %f77, %f142;
	fma.rn.f32 	%f80, %f78, %f78, %f79;
	sub.f32 	%f81, %f75, %f17;
	sub.f32 	%f82, %f76, %f17;
	st.local.v4.f32 	[%rd101+-16], {%f77, %f78, %f81, %f82};
	fma.rn.f32 	%f83, %f81, %f81, %f80;
	fma.rn.f32 	%f84, %f82, %f82, %f83;
	ld.local.v4.f32 	{%f85, %f86, %f87, %f88}, [%rd101];
	sub.f32 	%f89, %f85, %f17;
	sub.f32 	%f90, %f86, %f17;
	fma.rn.f32 	%f91, %f89, %f89, %f84;
	fma.rn.f32 	%f92, %f90, %f90, %f91;
	sub.f32 	%f93, %f87, %f17;
	sub.f32 	%f94, %f88, %f17;
	st.local.v4.f32 	[%rd101], {%f89, %f90, %f93, %f94};
	fma.rn.f32 	%f95, %f93, %f93, %f92;
	fma.rn.f32 	%f142, %f94, %f94, %f95;
	add.s32 	%r206, %r206, 4;
	add.s64 	%rd101, %rd101, 32;
	setp.eq.s32 	%p20, %r206, 0;
	@%p20 bra 	$L__BB1_20;
	bra.uni 	$L__BB1_19;
$L__BB1_20:
	setp.eq.s32 	%p21, %r33, 0;
	@%p21 bra 	$L__BB1_23;
	mul.wide.u32 	%rd69, %r204, 8;
	add.s64 	%rd100, %rd6, %rd69;
	neg.s32 	%r205, %r33;
$L__BB1_22:
	.pragma "nounroll";
	ld.local.v2.f32 	{%f96, %f97}, [%rd100];
	sub.f32 	%f98, %f96, %f17;
	sub.f32 	%f99, %f97, %f17;
	st.local.v2.f32 	[%rd100], {%f98, %f99};
	fma.rn.f32 	%f100, %f98, %f98, %f142;
	fma.rn.f32 	%f142, %f99, %f99, %f100;
	add.s64 	%rd100, %rd100, 8;
	add.s32 	%r205, %r205, 1;
	setp.eq.s32 	%p22, %r205, 0;
	@%p22 bra 	$L__BB1_23;
	bra.uni 	$L__BB1_22;
$L__BB1_23:
	setp.ne.s32 	%p23, %r27, 0;
	mov.b32 	%r110, %f142;
	shfl.sync.down.b32	%r111|%p24, %r110, 1, 31, -1;
	mov.b32 	%f101, %r111;
	add.f32 	%f102, %f142, %f101;
	mov.b32 	%r112, %f102;
	shfl.sync.down.b32	%r113|%p25, %r112, 2, 31, -1;
	mov.b32 	%f103, %r113;
	add.f32 	%f104, %f102, %f103;
	mov.b32 	%r114, %f104;
	shfl.sync.down.b32	%r115|%p26, %r114, 4, 31, -1;
	mov.b32 	%f105, %r115;
	add.f32 	%f106, %f104, %f105;
	mov.b32 	%r116, %f106;
	shfl.sync.down.b32	%r117|%p27, %r116, 8, 31, -1;
	mov.b32 	%f107, %r117;
	add.f32 	%f108, %f106, %f107;
	mov.b32 	%r118, %f108;
	shfl.sync.down.b32	%r119|%p28, %r118, 16, 31, -1;
	mov.b32 	%f109, %r119;
	add.f32 	%f145, %f108, %f109;
	@%p23 bra 	$L__BB1_25;
	st.shared.f32 	[%r28], %f145;
$L__BB1_25:
	setp.ge.u32 	%p29, %r27, %r29;
	barrier.sync 	0;
	@%p29 bra 	$L__BB1_27;
	shl.b32 	%r120, %r27, 2;
	mov.u32 	%r121, _ZZ30fused_bias_residual_layer_normP6__halfPKS_S2_S2_fbbS0_S0_iE3shr;
	add.s32 	%r122, %r121, %r120;
	ld.shared.f32 	%f145, [%r122];
$L__BB1_27:
	setp.lt.u32 	%p30, %r1, 64;
	barrier.sync 	0;
	@%p30 bra 	$L__BB1_30;
	mov.b32 	%r207, 1;
$L__BB1_29:
	mov.b32 	%r124, %f145;
	shfl.sync.down.b32	%r125|%p31, %r124, %r207, 31, -1;
	mov.b32 	%f110, %r125;
	add.f32 	%f145, %f145, %f110;
	shl.b32 	%r207, %r207, 1;
	setp.lt.u32 	%p32, %r207, %r29;
	@%p32 bra 	$L__BB1_29;
$L__BB1_30:
	ld.param.s8 	%rs4, [_Z30fused_bias_residual_layer_normP6__halfPKS_S2_S2_fbbS0_S0_i_param_6];
	ld.param.f32 	%f128, [_Z30fused_bias_residual_layer_normP6__halfPKS_S2_S2_fbbS0_S0_i_param_4];
	setp.ne.s32 	%p33, %r27, 0;
	mov.b32 	%r127, %f145;
	shfl.sync.idx.b32	%r128|%p34, %r127, 0, 31, -1;
	mov.b32 	%f112, %r128;
	div.rn.f32 	%f113, %f112, %f16;
	add.f32 	%f111, %f128, %f113;
	// begin inline asm
	{.reg .f16 low;
  cvt.rn.f16.f32 low, %f111;
  mov.b32 %r126, {low,low};}

	// end inline asm
	setp.eq.s16 	%p35, %rs4, 0;
	or.pred  	%p36, %p33, %p35;
	@%p36 bra 	$L__BB1_32;
	// begin inline asm
	{  cvt.rn.f16.f32 %rs2, %f111;}

	// end inline asm
	mul.wide.u32 	%rd70, %r3, 2;
	add.s64 	%rd71, %rd4, %rd70;
	st.global.u16 	[%rd71], %rs2;
	// begin inline asm
	{  cvt.rn.f16.f32 %rs3, %f17;}

	// end inline asm
	add.s64 	%rd72, %rd3, %rd70;
	st.global.u16 	[%rd72], %rs3;
$L__BB1_32:
	setp.lt.s32 	%p37, %r2, 1;
	@%p37 bra 	$L__BB1_39;
	// begin inline asm
	{.reg.b16         hl, hu;         
 .reg.b32         fl, fu;         
  mov.b32         {hl, hu}, %r126;   
  cvt.f32.f16     fl, hl;         
  cvt.f32.f16     fu, hu;         
  rsqrt.approx.ftz.f32   fl, fl;     
  rsqrt.approx.ftz.f32   fu, fu;     
  cvt.rn.f16.f32      hl, fl;     
  cvt.rn.f16.f32      hu, fu;     
  mov.b32         %r129, {hl, hu};   
}
	// end inline asm
	and.b32  	%r46, %r2, 3;
	setp.lt.u32 	%p38, %r2, 4;
	mov.b32 	%r212, 0;
	@%p38 bra 	$L__BB1_36;
	and.b32  	%r212, %r2, 2147483644;
	neg.s32 	%r211, %r212;
	add.s32 	%r210, %r4, %r1;
	shl.b32 	%r50, %r1, 2;
	shl.b32 	%r132, %r1, 1;
	add.s32 	%r209, %r4, %r132;
	mad.lo.s32 	%r208, %r1, 3, %r4;
	mul.wide.u32 	%rd103, %r4, 4;
	mul.wide.u32 	%rd30, %r1, 16;
	add.s64 	%rd102, %rd6, 16;
$L__BB1_35:
	ld.local.v4.f32 	{%f116, %f117, %f118, %f119}, [%rd102+-16];
	// begin inline asm
	{ cvt.rn.f16x2.f32 %r133, %f117, %f116; }

	// end inline asm
	// begin inline asm
	{mul.f16x2 %r134,%r133,%r129;
}
	// end inline asm
	add.s64 	%rd73, %rd2, %rd103;
	ld.global.u32 	%r139, [%rd73];
	// begin inline asm
	{mul.f16x2 %r137,%r134,%r139;
}
	// end inline asm
	add.s64 	%rd74, %rd1, %rd103;
	ld.global.u32 	%r142, [%rd74];
	// begin inline asm
	{add.f16x2 %r140,%r137,%r142;
}
	// end inline asm
	add.s64 	%rd75, %rd8, %rd103;
	st.global.u32 	[%rd75], %r140;
	// begin inline asm
	{ cvt.rn.f16x2.f32 %r143, %f119, %f118; }

	// end inline asm
	// begin inline asm
	{mul.f16x2 %r144,%r143,%r129;
}
	// end inline asm
	mul.wide.u32 	%rd76, %r210, 4;
	add.s64 	%rd77, %rd2, %rd76;
	ld.global.u32 	%r149, [%rd77];
	// begin inline asm
	{mul.f16x2 %r147,%r144,%r149;
}
	// end inline asm
	add.s64 	%rd78, %rd1, %rd76;
	ld.global.u32 	%r152, [%rd78];
	// begin inline asm
	{add.f16x2 %r150,%r147,%r152;
}
	// end inline asm
	add.s64 	%rd79, %rd8, %rd76;
	st.global.u32 	[%rd79], %r150;
	ld.local.v4.f32 	{%f120, %f121, %f122, %f123}, [%rd102];
	// begin inline asm
	{ cvt.rn.f16x2.f32 %r153, %f121, %f120; }

	// end inline asm
	// begin inline asm
	{mul.f16x2 %r154,%r153,%r129;
}
	// end inline asm
	mul.wide.u32 	%rd80, %r209, 4;
	add.s64 	%rd81, %rd2, %rd80;
	ld.global.u32 	%r159, [%rd81];
	// begin inline asm
	{mul.f16x2 %r157,%r154,%r159;
}
	// end inline asm
	add.s64 	%rd82, %rd1, %rd80;
	ld.global.u32 	%r162, [%rd82];
	// begin inline asm
	{add.f16x2 %r160,%r157,%r162;
}
	// end inline asm
	add.s64 	%rd83, %rd8, %rd80;
	st.global.u32 	[%rd83], %r160;
	// begin inline asm
	{ cvt.rn.f16x2.f32 %r163, %f123, %f122; }

	// end inline asm
	// begin inline asm
	{mul.f16x2 %r164,%r163,%r129;
}
	// end inline asm
	mul.wide.u32 	%rd84, %r208, 4;
	add.s64 	%rd85, %rd2, %rd84;
	ld.global.u32 	%r169, [%rd85];
	// begin inline asm
	{mul.f16x2 %r167,%r164,%r169;
}
	// end inline asm
	add.s64 	%rd86, %rd1, %rd84;
	ld.global.u32 	%r172, [%rd86];
	// begin inline asm
	{add.f16x2 %r170,%r167,%r172;
}
	// end inline asm
	add.s64 	%rd87, %rd8, %rd84;
	st.global.u32 	[%rd87], %r170;
	add.s32 	%r211, %r211, 4;
	add.s32 	%r210, %r210, %r50;
	add.s32 	%r209, %r209, %r50;
	add.s32 	%r208, %r208, %r50;
	add.s64 	%rd103, %rd103, %rd30;
	add.s64 	%rd102, %rd102, 32;
	setp.ne.s32 	%p39, %r211, 0;
	@%p39 bra 	$L__BB1_35;
$L__BB1_36:
	setp.eq.s32 	%p40, %r46, 0;
	@%p40 bra 	$L__BB1_39;
	mad.lo.s32 	%r173, %r1, %r212, %r4;
	mul.wide.u32 	%rd105, %r173, 4;
	mul.wide.u32 	%rd37, %r1, 4;
	mul.wide.u32 	%rd88, %r212, 8;
	add.s64 	%rd104, %rd6, %rd88;
	neg.s32 	%r213, %r46;
$L__BB1_38:
	.pragma "nounroll";
	ld.local.v2.f32 	{%f124, %f125}, [%rd104];
	// begin inline asm
	{ cvt.rn.f16x2.f32 %r174, %f125, %f124; }

	// end inline asm
	// begin inline asm
	{mul.f16x2 %r175,%r174,%r129;
}
	// end inline asm
	add.s64 	%rd89, %rd2, %rd105;
	ld.global.u32 	%r180, [%rd89];
	// begin inline asm
	{mul.f16x2 %r178,%r175,%r180;
}
	// end inline asm
	add.s64 	%rd90, %rd1, %rd105;
	ld.global.u32 	%r183, [%rd90];
	// begin inline asm
	{add.f16x2 %r181,%r178,%r183;
}
	// end inline asm
	add.s64 	%rd91, %rd8, %rd105;
	st.global.u32 	[%rd91], %r181;
	add.s64 	%rd105, %rd105, %rd37;
	add.s64 	%rd104, %rd104, 8;
	add.s32 	%r213, %r213, 1;
	setp.ne.s32 	%p41, %r213, 0;
	@%p41 bra 	$L__BB1_38;
$L__BB1_39:
	setp.ge.s32 	%p42, %r6, %r65;
	@%p42 bra 	$L__BB1_41;
	ld.local.v2.f32 	{%f126, %f127}, [%rd22];
	// begin inline asm
	{ cvt.rn.f16x2.f32 %r184, %f127, %f126; }

	// end inline asm
	// begin inline asm
	{.reg.b16         hl, hu;         
 .reg.b32         fl, fu;         
  mov.b32         {hl, hu}, %r126;   
  cvt.f32.f16     fl, hl;         
  cvt.f32.f16     fu, hu;         
  rsqrt.approx.ftz.f32   fl, fl;     
  rsqrt.approx.ftz.f32   fu, fu;     
  cvt.rn.f16.f32      hl, fl;     
  cvt.rn.f16.f32      hu, fu;     
  mov.b32         %r185, {hl, hu};   
}
	// end inline asm
	// begin inline asm
	{mul.f16x2 %r187,%r184,%r185;
}
	// end inline asm
	mul.wide.s32 	%rd92, %r6, 4;
	add.s64 	%rd93, %rd2, %rd92;
	ld.global.u32 	%r192, [%rd93];
	// begin inline asm
	{mul.f16x2 %r190,%r187,%r192;
}
	// end inline asm
	add.s64 	%rd94, %rd1, %rd92;
	ld.global.u32 	%r195, [%rd94];
	// begin inline asm
	{add.f16x2 %r193,%r190,%r195;
}
	// end inline asm
	add.s64 	%rd95, %rd8, %rd92;
	st.global.u32 	[%rd95], %r193;
$L__BB1_41:
	ret;

}


// ===== COMPILED SASS (sm_100) =====

	.target	sm_100

	.elftype	@"ET_EXEC"


//--------------------- .note.nv.tkinfo           --------------------------
	.section	.note.nv.tkinfo,"",@"SHT_NOTE"
	.sectionflags	@"SHF_NOTE_NV_TKINFO"
	.tkinfo
        /*0018*/ 	.word	0x00000002
        /*0030*/ 	.string	""
        /*0030*/ 	.string	"ptxas"
        /*0030*/ 	.string	"Cuda compilation tools, release 13.0, V13.0.88"
        /*0030*/ 	.string	"Build cuda_13.0.r13.0/compiler.36424714_0"
        /*0030*/ 	.string	"-arch sm_100 -m 64 "



//--------------------- .note.nv.cuinfo           --------------------------
	.section	.note.nv.cuinfo,"",@"SHT_NOTE"
	.sectionflags	@"SHF_NOTE_NV_CUINFO"
        /*0018*/ 	.short	0x0002
        /*001a*/ 	.short	0x0064
        /*001c*/ 	.short	0x0082
	.zero		2


//--------------------- .nv.info                  --------------------------
	.section	.nv.info,"",@"SHT_CUDA_INFO"
	.align	4


	//----- nvinfo : EIATTR_REGCOUNT
	.align		4
        /*0000*/ 	.byte	0x04, 0x2f
        /*0002*/ 	.short	(.L_10 - .L_9)
	.align		4
.L_9:
        /*0004*/ 	.word	index@(_Z30fused_bias_residual_layer_normPfPKfS1_S1_fbbS_S_i)
        /*0008*/ 	.word	0x00000020


	//----- nvinfo : EIATTR_FRAME_SIZE
	.align		4
.L_10:
        /*000c*/ 	.byte	0x04, 0x11
        /*000e*/ 	.short	(.L_12 - .L_11)
	.align		4
.L_11:
        /*0010*/ 	.word	index@($__internal_1_$__cuda_sm3x_div_rn_noftz_f32_slowpath)
        /*0014*/ 	.word	0x00000100


	//----- nvinfo : EIATTR_FRAME_SIZE
	.align		4
.L_12:
        /*0018*/ 	.byte	0x04, 0x11
        /*001a*/ 	.short	(.L_14 - .L_13)
	.align		4
.L_13:
        /*001c*/ 	.word	index@(_Z30fused_bias_residual_layer_normPfPKfS1_S1_fbbS_S_i)
        /*0020*/ 	.word	0x00000100


	//----- nvinfo : EIATTR_REGCOUNT
	.align		4
.L_14:
        /*0024*/ 	.byte	0x04, 0x2f
        /*0026*/ 	.short	(.L_16 - .L_15)
	.align		4
.L_15:
        /*0028*/ 	.word	index@(_Z30fused_bias_residual_layer_normP6__halfPKS_S2_S2_fbbS0_S0_i)
        /*002c*/ 	.word	0x00000020


	//----- nvinfo : EIATTR_FRAME_SIZE
	.align		4
.L_16:
        /*0030*/ 	.byte	0x04, 0x11
        /*0032*/ 	.short	(.L_18 - .L_17)
	.align		4
.L_17:
        /*0034*/ 	.word	index@($__internal_0_$__cuda_sm3x_div_rn_noftz_f32_slowpath)
        /*0038*/ 	.word	0x00000200


	//----- nvinfo : EIATTR_FRAME_SIZE
	.align		4
.L_18:
        /*003c*/ 	.byte	0x04, 0x11
        /*003e*/ 	.short	(.L_20 - .L_19)
	.align		4
.L_19:
        /*0040*/ 	.word	index@(_Z30fused_bias_residual_layer_normP6__halfPKS_S2_S2_fbbS0_S0_i)
        /*0044*/ 	.word	0x00000200


	//----- nvinfo : EIATTR_MIN_STACK_SIZE
	.align		4
.L_20:
        /*0048*/ 	.byte	0x04, 0x12
        /*004a*/ 	.short	(.L_22 - .L_21)
	.align		4
.L_21:
        /*004c*/ 	.word	index@(_Z30fused_bias_residual_layer_normP6__halfPKS_S2_S2_fbbS0_S0_i)
        /*0050*/ 	.word	0x00000200


	//----- nvinfo : EIATTR_MIN_STACK_SIZE
	.align		4
.L_22:
        /*0054*/ 	.byte	0x04, 0x12
        /*0056*/ 	.short	(.L_24 - .L_23)
	.align		4
.L_23:
        /*0058*/ 	.word	index@(_Z30fused_bias_residual_layer_normPfPKfS1_S1_fbbS_S_i)
        /*005c*/ 	.word	0x00000100
.L_24:


//--------------------- .nv.compat                --------------------------
	.section	.nv.compat,"",@"SHT_CUDA_COMPAT_INFO"
	.align	4
        /*0000*/ 	.byte	0x02, 0x09, 0x00, 0x00, 0x02, 0x02, 0x01, 0x00, 0x02, 0x05, 0x05, 0x00, 0x03, 0x07, 0x01, 0x01
        /*0010*/ 	.byte	0x02, 0x03, 0x00, 0x00, 0x02, 0x06, 0x01, 0x00, 0x04, 0x0b, 0x08, 0x00, 0x01, 0x00, 0x00, 0x00
        /*0020*/ 	.byte	0x00, 0x00, 0x00, 0x00


//--------------------- .nv.info._Z30fused_bias_residual_layer_normP6__halfPKS_S2_S2_fbbS0_S0_i --------------------------
	.section	.nv.info._Z30fused_bias_residual_layer_normP6__halfPKS_S2_S2_fbbS0_S0_i,"",@"SHT_CUDA_INFO"
	.sectionflags	@""
	.align	4


	//----- nvinfo : EIATTR_CUDA_API_VERSION
	.align		4
        /*0000*/ 	.byte	0x04, 0x37
        /*0002*/ 	.short	(.L_26 - .L_25)
.L_25:
        /*0004*/ 	.word	0x00000082


	//----- nvinfo : EIATTR_KPARAM_INFO
	.align		4
.L_26:
        /*0008*/ 	.byte	0x04, 0x17
        /*000a*/ 	.short	(.L_28 - .L_27)
.L_27:
        /*000c*/ 	.word	0x00000000
        /*0010*/ 	.short	0x0009
        /*0012*/ 	.short	0x0038
        /*0014*/ 	.byte	0x00, 0xf0, 0x11, 0x00


	//----- nvinfo : EIATTR_KPARAM_INFO
	.align		4
.L_28:
        /*0018*/ 	.byte	0x04, 0x17
        /*001a*/ 	.short	(.L_30 - .L_29)
.L_29:
        /*001c*/ 	.word	0x00000000
        /*0020*/ 	.short	0x0008
        /*0022*/ 	.short	0x0030
        /*0024*/ 	.byte	0x00, 0xf5, 0x21, 0x00


	//----- nvinfo : EIATTR_KPARAM_INFO
	.align		4
.L_30:
        /*0028*/ 	.byte	0x04, 0x17
        /*002a*/ 	.short	(.L_32 - .L_31)
.L_31:
        /*002c*/ 	.word	0x00000000
        /*0030*/ 	.short	0x0007
        /*0032*/ 	.short	0x0028
        /*0034*/ 	.byte	0x00, 0xf5, 0x21, 0x00


	//----- nvinfo : EIATTR_KPARAM_INFO
	.align		4
.L_32:
        /*0038*/ 	.byte	0x04, 0x17
        /*003a*/ 	.short	(.L_34 - .L_33)
.L_33:
        /*003c*/ 	.word	0x00000000
        /*0040*/ 	.short	0x0006
        /*0042*/ 	.short	0x0025
        /*0044*/ 	.byte	0x00, 0xf0, 0x05, 0x00


	//----- nvinfo : EIATTR_KPARAM_INFO
	.align		4
.L_34:
        /*0048*/ 	.byte	0x04, 0x17
        /*004a*/ 	.short	(.L_36 - .L_35)
.L_35:
        /*004c*/ 	.word	0x00000000
        /*0050*/ 	.short	0x0005
        /*0052*/ 	.short	0x0024
        /*0054*/ 	.byte	0x00, 0xf0, 0x05, 0x00


	//----- nvinfo : EIATTR_KPARAM_INFO
	.align		4
.L_36:
        /*0058*/ 	.byte	0x04, 0x17
        /*005a*/ 	.short	(.L_38 - .L_37)
.L_37:
        /*005c*/ 	.word	0x00000000
        /*0060*/ 	.short	0x0004
        /*0062*/ 	.short	0x0020
        /*0064*/ 	.byte	0x00, 0xf0, 0x11, 0x00


	//----- nvinfo : EIATTR_KPARAM_INFO
	.align		4
.L_38:
        /*0068*/ 	.byte	0x04, 0x17
        /*006a*/ 	.short	(.L_40 - .L_39)
.L_39:
        /*006c*/ 	.word	0x00000000
        /*0070*/ 	.short	0x0003
        /*0072*/ 	.short	0x0018
        /*0074*/ 	.byte	0x00, 0xf5, 0x21, 0x00


	//----- nvinfo : EIATTR_KPARAM_INFO
	.align		4
.L_40:
        /*0078*/ 	.byte	0x04, 0x17
        /*007a*/ 	.short	(.L_42 - .L_41)
.L_41:
        /*007c*/ 	.word	0x00000000
        /*0080*/ 	.short	0x0002
        /*0082*/ 	.short	0x0010
        /*0084*/ 	.byte	0x00, 0xf5, 0x21, 0x00


	//----- nvinfo : EIATTR_KPARAM_INFO
	.align		4
.L_42:
        /*0088*/ 	.byte	0x04, 0x17
        /*008a*/ 	.short	(.L_44 - .L_43)
.L_43:
        /*008c*/ 	.word	0x00000000
        /*0090*/ 	.short	0x0001
        /*0092*/ 	.short	0x0008
        /*0094*/ 	.byte	0x00, 0xf5, 0x21, 0x00


	//----- nvinfo : EIATTR_KPARAM_INFO
	.align		4
.L_44:
        /*0098*/ 	.byte	0x04, 0x17
        /*009a*/ 	.short	(.L_46 - .L_45)
.L_45:
        /*009c*/ 	.word	0x00000000
        /*00a0*/ 	.short	0x0000
        /*00a2*/ 	.short	0x0000
        /*00a4*/ 	.byte	0x00, 0xf5, 0x21, 0x00


	//----- nvinfo : EIATTR_SPARSE_MMA_MASK
	.align		4
.L_46:
        /*00a8*/ 	.byte	0x03, 0x50
        /*00aa*/ 	.short	0x0000


	//----- nvinfo : EIATTR_MAXREG_COUNT
	.align		4
        /*00ac*/ 	.byte	0x03, 0x1b
        /*00ae*/ 	.short	0x00ff


	//----- nvinfo : EIATTR_NUM_BARRIERS
	.align		4
        /*00b0*/ 	.byte	0x02, 0x4c
        /*00b2*/ 	.byte	0x01
	.zero		1


	//----- nvinfo : EIATTR_MERCURY_ISA_VERSION
	.align		4
        /*00b4*/ 	.byte	0x03, 0x5f
        /*00b6*/ 	.short	0x0101


	//----- nvinfo : EIATTR_INT_WARP_WIDE_INSTR_OFFSETS
	.align		4
        /*00b8*/ 	.byte	0x04, 0x31
        /*00ba*/ 	.short	(.L_48 - .L_47)


	//   ....[0]....
.L_47:
        /*00bc*/ 	.word	0x00000960


	//----- nvinfo : EIATTR_COOP_GROUP_MASK_REGIDS
	.align		4
.L_48:
        /*00c0*/ 	.byte	0x04, 0x29
        /*00c2*/ 	.short	(.L_50 - .L_49)


	//   ....[0]....
.L_49:
        /*00c4*/ 	.word	0xffffffff


	//   ....[1]....
        /*00c8*/ 	.word	0xffffffff


	//   ....[2]....
        /*00cc*/ 	.word	0xffffffff


	//   ....[3]....
        /*00d0*/ 	.word	0xffffffff


	//   ....[4]....
        /*00d4*/ 	.word	0xffffffff


	//   ....[5]....
        /*00d8*/ 	.word	0xffffffff


	//   ....[6]....
        /*00dc*/ 	.word	0xffffffff


	//   ....[7]....
        /*00e0*/ 	.word	0xffffffff


	//   ....[8]....
        /*00e4*/ 	.word	0xffffffff


	//   ....[9]....
        /*00e8*/ 	.word	0xffffffff


	//   ....[10]....
        /*00ec*/ 	.word	0xffffffff


	//   ....[11]....
        /*00f0*/ 	.word	0xffffffff


	//   ....[12]....
        /*00f4*/ 	.word	0xffffffff


	//   ....[13]....
        /*00f8*/ 	.word	0xffffffff


	//   ....[14]....
        /*00fc*/ 	.word	0xffffffff


	//   ....[15]....
        /*0100*/ 	.word	0xffffffff


	//   ....[16]....
        /*0104*/ 	.word	0xffffffff


	//   ....[17]....
        /*0108*/ 	.word	0xffffffff


	//----- nvinfo : EIATTR_COOP_GROUP_INSTR_OFFSETS
	.align		4
.L_50:
        /*010c*/ 	.byte	0x04, 0x28
        /*010e*/ 	.short	(.L_52 - .L_51)


	//   ....[0]....
.L_51:
        /*0110*/ 	.word	0x00000a20


	//   ....[1]....
        /*0114*/ 	.word	0x00000a40


	//   ....[2]....
        /*0118*/ 	.word	0x00000a60


	//   ....[3]....
        /*011c*/ 	.word	0x00000a80


	//   ....[4]....
        /*0120*/ 	.word	0x00000aa0


	//   ....[5]....
        /*0124*/ 	.word	0x00000af0


	//   ....[6]....
        /*0128*/ 	.word	0x00000b10


	//   ....[7]....
        /*012c*/ 	.word	0x00000b40


	//   ....[8]....
        /*0130*/ 	.word	0x00000b90


	//   ....[9]....
        /*0134*/ 	.word	0x00001010


	//   ....[10]....
        /*0138*/ 	.word	0x00001080


	//   ....[11]....
        /*013c*/ 	.word	0x000010c0


	//   ....[12]....
        /*0140*/ 	.word	0x000010f0


	//   ....[13]....
        /*0144*/ 	.word	0x00001110


	//   ....[14]....
        /*0148*/ 	.word	0x00001140


	//   ....[15]....
        /*014c*/ 	.word	0x00001160


	//   ....[16]....
        /*0150*/ 	.word	0x00001190


	//   ....[17]....
        /*0154*/ 	.word	0x000011e0


	//----- nvinfo : EIATTR_VRC_CTA_INIT_COUNT
	.align		4
.L_52:
        /*0158*/ 	.byte	0x02, 0x4a
	.zero		1
	.zero		1


	//----- nvinfo : EIATTR_EXIT_INSTR_OFFSETS
	.align		4
        /*015c*/ 	.byte	0x04, 0x1c
        /*015e*/ 	.short	(.L_54 - .L_53)


	//   ....[0]....
.L_53:
        /*0160*/ 	.word	0x00001a30


	//   ....[1]....
        /*0164*/ 	.word	0x00001b40


	//----- nvinfo : EIATTR_CRS_STACK_SIZE
	.align		4
.L_54:
        /*0168*/ 	.byte	0x04, 0x1e
        /*016a*/ 	.short	(.L_56 - .L_55)
.L_55:
        /*016c*/ 	.word	0x00000000


	//----- nvinfo : EIATTR_CBANK_PARAM_SIZE
	.align		4
.L_56:
        /*0170*/ 	.byte	0x03, 0x19
        /*0172*/ 	.short	0x003c


	//----- nvinfo : EIATTR_PARAM_CBANK
	.align		4
        /*0174*/ 	.byte	0x04, 0x0a
        /*0176*/ 	.short	(.L_58 - .L_57)
	.align		4
.L_57:
        /*0178*/ 	.word	index@(.nv.constant0._Z30fused_bias_residual_layer_normP6__halfPKS_S2_S2_fbbS0_S0_i)
        /*017c*/ 	.short	0x0380
        /*017e*/ 	.short	0x003c


	//----- nvinfo : EIATTR_SW_WAR
	.align		4
.L_58:
        /*0180*/ 	.byte	0x04, 0x36
        /*0182*/ 	.short	(.L_60 - .L_59)
.L_59:
        /*0184*/ 	.word	0x00000008
.L_60:


//--------------------- .nv.info._Z30fused_bias_residual_layer_normPfPKfS1_S1_fbbS_S_i --------------------------
	.section	.nv.info._Z30fused_bias_residual_layer_normPfPKfS1_S1_fbbS_S_i,"",@"SHT_CUDA_INFO"
	.sectionflags	@""
	.align	4


	//----- nvinfo : EIATTR_CUDA_API_VERSION
	.align		4
        /*0000*/ 	.byte	0x04, 0x37
        /*0002*/ 	.short	(.L_62 - .L_61)
.L_61:
        /*0004*/ 	.word	0x00000082


	//----- nvinfo : EIATTR_KPARAM_INFO
	.align		4
.L_62:
        /*0008*/ 	.byte	0x04, 0x17
        /*000a*/ 	.short	(.L_64 - .L_63)
.L_63:
        /*000c*/ 	.word	0x00000000
        /*0010*/ 	.short	0x0009
        /*0012*/ 	.short	0x0038
        /*0014*/ 	.byte	0x00, 0xf0, 0x11, 0x00


	//----- nvinfo : EIATTR_KPARAM_INFO
	.align		4
.L_64:
        /*0018*/ 	.byte	0x04, 0x17
        /*001a*/ 	.short	(.L_66 - .L_65)
.L_65:
        /*001c*/ 	.word	0x00000000
        /*0020*/ 	.short	0x0008
        /*0022*/ 	.short	0x0030
        /*0024*/ 	.byte	0x00, 0xf5, 0x21, 0x00


	//----- nvinfo : EIATTR_KPARAM_INFO
	.align		4
.L_66:
        /*0028*/ 	.byte	0x04, 0x17
        /*002a*/ 	.short	(.L_68 - .L_67)
.L_67:
        /*002c*/ 	.word	0x00000000
        /*0030*/ 	.short	0x0007
        /*0032*/ 	.short	0x0028
        /*0034*/ 	.byte	0x00, 0xf5, 0x21, 0x00


	//----- nvinfo : EIATTR_KPARAM_INFO
	.align		4
.L_68:
        /*0038*/ 	.byte	0x04, 0x17
        /*003a*/ 	.short	(.L_70 - .L_69)
.L_69:
        /*003c*/ 	.word	0x00000000
        /*0040*/ 	.short	0x0006
        /*0042*/ 	.short	0x0025
        /*0044*/ 	.byte	0x00, 0xf0, 0x05, 0x00


	//----- nvinfo : EIATTR_KPARAM_INFO
	.align		4
.L_70:
        /*0048*/ 	.byte	0x04, 0x17
        /*004a*/ 	.short	(.L_72 - .L_71)
.L_71:
        /*004c*/ 	.word	0x00000000
        /*0050*/ 	.short	0x0005
        /*0052*/ 	.short	0x0024
        /*0054*/ 	.byte	0x00, 0xf0, 0x05, 0x00


	//----- nvinfo : EIATTR_KPARAM_INFO
	.align		4
.L_72:
        /*0058*/ 	.byte	0x04, 0x17
        /*005a*/ 	.short	(.L_74 - .L_73)
.L_73:
        /*005c*/ 	.word	0x00000000
        /*0060*/ 	.short	0x0004
        /*0062*/ 	.short	0x0020
        /*0064*/ 	.byte	0x00, 0xf0, 0x11, 0x00


	//----- nvinfo : EIATTR_KPARAM_INFO
	.align		4
.L_74:
        /*0068*/ 	.byte	0x04, 0x17
        /*006a*/ 	.short	(.L_76 - .L_75)
.L_75:
        /*006c*/ 	.word	0x00000000
        /*0070*/ 	.short	0x0003
        /*0072*/ 	.short	0x0018
        /*0074*/ 	.byte	0x00, 0xf5, 0x21, 0x00


	//----- nvinfo : EIATTR_KPARAM_INFO
	.align		4
.L_76:
        /*0078*/ 	.byte	0x04, 0x17
        /*007a*/ 	.short	(.L_78 - .L_77)
.L_77:
        /*007c*/ 	.word	0x00000000
        /*0080*/ 	.short	0x0002
        /*0082*/ 	.short	0x0010
        /*0084*/ 	.byte	0x00, 0xf5, 0x21, 0x00


	//----- nvinfo : EIATTR_KPARAM_INFO
	.align		4
.L_78:
        /*0088*/ 	.byte	0x04, 0x17
        /*008a*/ 	.short	(.L_80 - .L_79)
.L_79:
        /*008c*/ 	.word	0x00000000
        /*0090*/ 	.short	0x0001
        /*0092*/ 	.short	0x0008
        /*0094*/ 	.byte	0x00, 0xf5, 0x21, 0x00


	//----- nvinfo : EIATTR_KPARAM_INFO
	.align		4
.L_80:
        /*0098*/ 	.byte	0x04, 0x17
        /*009a*/ 	.short	(.L_82 - .L_81)
.L_81:
        /*009c*/ 	.word	0x00000000
        /*00a0*/ 	.short	0x0000
        /*00a2*/ 	.short	0x0000
        /*00a4*/ 	.byte	0x00, 0xf5, 0x21, 0x00


	//----- nvinfo : EIATTR_SPARSE_MMA_MASK
	.align		4
.L_82:
        /*00a8*/ 	.byte	0x03, 0x50
        /*00aa*/ 	.short	0x0000


	//----- nvinfo : EIATTR_MAXREG_COUNT
	.align		4
        /*00ac*/ 	.byte	0x03, 0x1b
        /*00ae*/ 	.short	0x00ff


	//----- nvinfo : EIATTR_NUM_BARRIERS
	.align		4
        /*00b0*/ 	.byte	0x02, 0x4c
        /*00b2*/ 	.byte	0x01
	.zero		1


	//----- nvinfo : EIATTR_MERCURY_ISA_VERSION
	.align		4
        /*00b4*/ 	.byte	0x03, 0x5f
        /*00b6*/ 	.short	0x0101


	//----- nvinfo : EIATTR_INT_WARP_WIDE_INSTR_OFFSETS
	.align		4
        /*00b8*/ 	.byte	0x04, 0x31
        /*00ba*/ 	.short	(.L_84 - .L_83)


	//   ....[0]....
.L_83:
        /*00bc*/ 	.word	0x00000720


	//----- nvinfo : EIATTR_COOP_GROUP_MASK_REGIDS
	.align		4
.L_84:
        /*00c0*/ 	.byte	0x04, 0x29
        /*00c2*/ 	.short	(.L_86 - .L_85)


	//   ....[0]....
.L_85:
        /*00c4*/ 	.word	0xffffffff


	//   ....[1]....
        /*00c8*/ 	.word	0xffffffff


	//   ....[2]....
        /*00cc*/ 	.word	0xffffffff


	//   ....[3]....
        /*00d0*/ 	.word	0xffffffff


	//   ....[4]....
        /*00d4*/ 	.word	0xffffffff


	//   ....[5]....
        /*00d8*/ 	.word	0xffffffff


	//   ....[6]....
        /*00dc*/ 	.word	0xffffffff


	//   ....[7]....
        /*00e0*/ 	.word	0xffffffff


	//   ....[8]....
        /*00e4*/ 	.word	0xffffffff


	//   ....[9]....
        /*00e8*/ 	.word	0xffffffff


	//   ....[10]....
        /*00ec*/ 	.word	0xffffffff


	//   ....[11]....
        /*00f0*/ 	.word	0xffffffff


	//   ....[12]....
        /*00f4*/ 	.word	0xffffffff


	//   ....[13]....
        /*00f8*/ 	.word	0xffffffff


	//   ....[14]....
        /*00fc*/ 	.word	0xffffffff


	//   ....[15]....
        /*0100*/ 	.word	0xffffffff


	//   ....[16]....
        /*0104*/ 	.word	0xffffffff


	//   ....[17]....
        /*0108*/ 	.word	0xffffffff


	//----- nvinfo : EIATTR_COOP_GROUP_INSTR_OFFSETS
	.align		4
.L_86:
        /*010c*/ 	.byte	0x04, 0x28
        /*010e*/ 	.short	(.L_88 - .L_87)


	//   ....[0]....
.L_87:
        /*0110*/ 	.word	0x00000760


	//   ....[1]....
        /*0114*/ 	.word	0x00000780


	//   ....[2]....
        /*0118*/ 	.word	0x000007d0


	//   ....[3]....
        /*011c*/ 	.word	0x00000810


	//   ....[4]....
        /*0120*/ 	.word	0x00000850


	//   ....[5]....
        /*0124*/ 	.word	0x000008c0


	//   ....[6]....
        /*0128*/ 	.word	0x000008e0


	//   ....[7]....
        /*012c*/ 	.word	0x00000910


	//   ....[8]....
        /*0130*/ 	.word	0x00000960


	//   ....[9]....
        /*0134*/ 	.word	0x00000d70


	//   ....[10]....
        /*0138*/ 	.word	0x00000dd0


	//   ....[11]....
        /*013c*/ 	.word	0x00000df0


	//   ....[12]....
        /*0140*/ 	.word	0x00000e10


	//   ....[13]....
        /*0144*/ 	.word	0x00000e30


	//   ....[14]....
        /*0148*/ 	.word	0x00000e60


	//   ....[15]....
        /*014c*/ 	.word	0x00000e80


	//   ....[16]....
        /*0150*/ 	.word	0x00000eb0


	//   ....[17]....
        /*0154*/ 	.word	0x00000f00


	//----- nvinfo : EIATTR_VRC_CTA_INIT_COUNT
	.align		4
.L_88:
        /*0158*/ 	.byte	0x02, 0x4a
	.zero		1
	.zero		1


	//----- nvinfo : EIATTR_EXIT_INSTR_OFFSETS
	.align		4
        /*015c*/ 	.byte	0x04, 0x1c
        /*015e*/ 	.short	(.L_90 - .L_89)


	//   ....[0]....
.L_89:
        /*0160*/ 	.word	0x00002760


	//   ....[1]....
        /*0164*/ 	.word	0x00002860


	//----- nvinfo : EIATTR_CRS_STACK_SIZE
	.align		4
.L_90:
        /*0168*/ 	.byte	0x04, 0x1e
        /*016a*/ 	.short	(.L_92 - .L_91)
.L_91:
        /*016c*/ 	.word	0x00000000


	//----- nvinfo : EIATTR_CBANK_PARAM_SIZE
	.align		4
.L_92:
        /*0170*/ 	.byte	0x03, 0x19
        /*0172*/ 	.short	0x003c


	//----- nvinfo : EIATTR_PARAM_CBANK
	.align		4
        /*0174*/ 	.byte	0x04, 0x0a
        /*0176*/ 	.short	(.L_94 - .L_93)
	.align		4
.L_93:
        /*0178*/ 	.word	index@(.nv.constant0._Z30fused_bias_residual_layer_normPfPKfS1_S1_fbbS_S_i)
        /*017c*/ 	.short	0x0380
        /*017e*/ 	.short	0x003c


	//----- nvinfo : EIATTR_SW_WAR
	.align		4
.L_94:
        /*0180*/ 	.byte	0x04, 0x36
        /*0182*/ 	.short	(.L_96 - .L_95)
.L_95:
        /*0184*/ 	.word	0x00000008
.L_96:


//--------------------- .nv.callgraph             --------------------------
	.section	.nv.callgraph,"",@"SHT_CUDA_CALLGRAPH"
	.align	4
	.sectionentsize	8
	.align		4
        /*0000*/ 	.word	0x00000000
	.align		4
        /*0004*/ 	.word	0xffffffff
	.align		4
        /*0008*/ 	.word	0x00000000
	.align		4
        /*000c*/ 	.word	0xfffffffe
	.align		4
        /*0010*/ 	.word	0x00000000
	.align		4
        /*0014*/ 	.word	0xfffffffd
	.align		4
        /*0018*/ 	.word	0x00000000
	.align		4
        /*001c*/ 	.word	0xfffffffc


//--------------------- .nv.constant4             --------------------------
	.section	.nv.constant4,"a",@progbits
	.align	8
	.align		8
.nv.constant4:
        /*0000*/ 	.dword	precalc_xorwow_matrix
	.align		8
        /*0008*/ 	.dword	precalc_xorwow_offset_matrix
	.align		8
        /*0010*/ 	.dword	mrg32k3aM1
	.align		8
        /*0018*/ 	.dword	mrg32k3aM2
	.align		8
        /*0020*/ 	.dword	mrg32k3aM1SubSeq
	.align		8
        /*0028*/ 	.dword	mrg32k3aM2SubSeq
	.align		8
        /*0030*/ 	.dword	mrg32k3aM1Seq
	.align		8
        /*0038*/ 	.dword	mrg32k3aM2Seq


//--------------------- .nv.constant3             --------------------------
	.section	.nv.constant3,"a",@progbits
	.align	8
.nv.constant3:
	.type		__cr_lgamma_table,@object
	.size		__cr_lgamma_table,(.L_8 - __cr_lgamma_table)
__cr_lgamma_table:
        /*0000*/ 	.byte	0x00, 0x00, 0x00, 0x00, 0x00, 0x00, 0x00, 0x00, 0x00, 0x00, 0x00, 0x00, 0x00, 0x00, 0x00, 0x00
        /*0010*/ 	.byte	0xef, 0x39, 0xfa, 0xfe, 0x42, 0x2e, 0xe6, 0x3f, 0x02, 0x20, 0x2a, 0xfa, 0x0b, 0xab, 0xfc, 0x3f
        /*0020*/ 	.byte	0xf9, 0x2c, 0x92, 0x7c, 0xa7, 0x6c, 0x09, 0x40, 0xc9, 0x79, 0x44, 0x3c, 0x64, 0x26, 0x13, 0x40
        /*0030*/ 	.byte	0xca, 0x01, 0xcf, 0x3a, 0x27, 0x51, 0x1a, 0x40, 0x30, 0xcc, 0x2d, 0xf3, 0xe1, 0x0c, 0x21, 0x40
        /*0040*/ 	.byte	0x0d, 0xb7, 0xfc, 0x82, 0x8e, 0x35, 0x25, 0x40
.L_8:


//--------------------- .text._Z30fused_bias_residual_layer_normP6__halfPKS_S2_S2_fbbS0_S0_i --------------------------
	.section	.text._Z30fused_bias_residual_layer_normP6__halfPKS_S2_S2_fbbS0_S0_i,"ax",@progbits
	.align	128
        .global         _Z30fused_bias_residual_layer_normP6__halfPKS_S2_S2_fbbS0_S0_i
        .type           _Z30fused_bias_residual_layer_normP6__halfPKS_S2_S2_fbbS0_S0_i,@function
        .size           _Z30fused_bias_residual_layer_normP6__halfPKS_S2_S2_fbbS0_S0_i,(.L_x_61 - _Z30fused_bias_residual_layer_normP6__halfPKS_S2_S2_fbbS0_S0_i)
        .other          _Z30fused_bias_residual_layer_normP6__halfPKS_S2_S2_fbbS0_S0_i,@"STO_CUDA_ENTRY STV_DEFAULT"
_Z30fused_bias_residual_layer_normP6__halfPKS_S2_S2_fbbS0_S0_i:
.text._Z30fused_bias_residual_layer_normP6__halfPKS_S2_S2_fbbS0_S0_i:
[----:B------:R-:W0:Y:S01]  /*0000*/  LDC R1, c[0x0][0x37c] ;  /* 0x0000df00ff017b82 */ /* 0x000e220000000800 */
[----:B------:R-:W1:Y:S07]  /*0010*/  LDCU UR16, c[0x0][0x360] ;  /* 0x00006c00ff1077ac */ /* 0x000e6e0008000800 */
[----:B------:R-:W2:Y:S01]  /*0020*/  S2UR UR17, SR_CTAID.X ;  /* 0x00000000001179c3 */ /* 0x000ea20000002500 */
[----:B0-----:R-:W-:Y:S01]  /*0030*/  IADD3 R1, PT, PT, R1, -0x200, RZ ;  /* 0xfffffe0001017810 */ /* 0x001fe20007ffe0ff */
[----:B------:R-:W-:Y:S01]  /*0040*/  IMAD.MOV.U32 R11, RZ, RZ, RZ ;  /* 0x000000ffff0b7224 */ /* 0x000fe200078e00ff */
[----:B------:R-:W0:Y:S02]  /*0050*/  LDCU UR10, c[0x0][0x3b8] ;  /* 0x00007700ff0a77ac */ /* 0x000e240008000800 */
[----:B------:R-:W-:-:S02]  /*0060*/  R2UR UR25, R1 ;  /* 0x00000000011972ca */ /* 0x000fc400000e0000 */
[----:B------:R-:W-:Y:S01]  /*0070*/  R2UR UR24, R1 ;  /* 0x00000000011872ca */ /* 0x000fe200000e0000 */
[----:B------:R-:W3:Y:S01]  /*0080*/  LDCU.64 UR14, c[0x0][0x358] ;  /* 0x00006b00ff0e77ac */ /* 0x000ee20008000a00 */
[----:B-1----:R-:W-:-:S04]  /*0090*/  IABS R5, UR16 ;  /* 0x0000001000057c13 */ /* 0x002fc80008000000 */
[----:B------:R-:W1:Y:S01]  /*00a0*/  I2F.RP R0, R5 ;  /* 0x0000000500007306 */ /* 0x000e620000209400 */
[----:B0-----:R-:W-:Y:S01]  /*00b0*/  IABS R6, UR10 ;  /* 0x0000000a00067c13 */ /* 0x001fe20008000000 */
[----:B------:R-:W-:Y:S02]  /*00c0*/  ULOP3.LUT UR9, UR16, UR10, URZ, 0x3c, !UPT ;  /* 0x0000000a10097292 */ /* 0x000fe4000f8e3cff */
[----:B--2---:R-:W-:-:S04]  /*00d0*/  UIMAD UR13, UR17, UR10, URZ ;  /* 0x0000000a110d72a4 */ /* 0x004fc8000f8e02ff */
[----:B-1----:R-:W0:Y:S02]  /*00e0*/  MUFU.RCP R0, R0 ;  /* 0x0000000000007308 */ /* 0x002e240000001000 */
[----:B0-----:R-:W-:Y:S01]  /*00f0*/  VIADD R2, R0, 0xffffffe ;  /* 0x0ffffffe00027836 */ /* 0x001fe20000000000 */
[----:B------:R-:W-:-:S05]  /*0100*/  IABS R0, UR16 ;  /* 0x0000001000007c13 */ /* 0x000fca0008000000 */
[----:B------:R0:W1:Y:S01]  /*0110*/  F2I.FTZ.U32.TRUNC.NTZ R3, R2 ;  /* 0x0000000200037305 */ /* 0x000062000021f000 */
[----:B------:R-:W-:Y:S02]  /*0120*/  IMAD.MOV R0, RZ, RZ, -R0 ;  /* 0x000000ffff007224 */ /* 0x000fe400078e0a00 */
[----:B0-----:R-:W-:-:S05]  /*0130*/  IMAD.MOV.U32 R2, RZ, RZ, RZ ;  /* 0x000000ffff027224 */ /* 0x001fca00078e00ff */
[----:B------:R-:W-:Y:S02]  /*0140*/  R2UR UR4, R2 ;  /* 0x00000000020472ca */ /* 0x000fe400000e0000 */
[----:B-1----:R-:W-:Y:S02]  /*0150*/  R2UR UR5, R3 ;  /* 0x00000000030572ca */ /* 0x002fe400000e0000 */
[----:B------:R-:W-:-:S05]  /*0160*/  IADD3 R4, PT, PT, RZ, -R3, RZ ;  /* 0x80000003ff047210 */ /* 0x000fca0007ffe0ff */
[----:B------:R-:W-:Y:S01]  /*0170*/  IMAD R7, R4, R5, RZ ;  /* 0x0000000504077224 */ /* 0x000fe200078e02ff */
[----:B------:R-:W-:-:S04]  /*0180*/  MOV R4, R6 ;  /* 0x0000000600047202 */ /* 0x000fc80000000f00 */
[----:B------:R-:W-:Y:S01]  /*0190*/  R2UR UR6, R4 ;  /* 0x00000000040672ca */ /* 0x000fe200000e0000 */
[----:B------:R-:W-:-:S05]  /*01a0*/  IMAD.HI.U32 R7, R3, R7, UR4 ;  /* 0x0000000403077e27 */ /* 0x000fca000f8e0007 */
[----:B------:R-:W-:-:S07]  /*01b0*/  R2UR UR4, R7 ;  /* 0x00000000070472ca */ /* 0x000fce00000e0000 */
[----:B------:R-:W-:-:S06]  /*01c0*/  MOV R3, UR6 ;  /* 0x0000000600037c02 */ /* 0x000fcc0008000f00 */
[----:B------:R-:W-:-:S07]  /*01d0*/  UIMAD.WIDE.U32 UR4, UR4, UR6, URZ ;  /* 0x00000006040472a5 */ /* 0x000fce000f8e00ff */
[----:B------:R-:W-:Y:S02]  /*01e0*/  UMOV UR8, UR5 ;  /* 0x0000000500087c82 */ /* 0x000fe40008000000 */
[----:B------:R-:W-:Y:S02]  /*01f0*/  IMAD R0, R0, UR8, R3 ;  /* 0x0000000800007c24 */ /* 0x000fe4000f8e0203 */
[----:B------:R-:W0:Y:S03]  /*0200*/  LDCU.128 UR4, c[0x0][0x380] ;  /* 0x00007000ff0477ac */ /* 0x000e260008000c00 */
[----:B------:R-:W-:-:S13]  /*0210*/  ISETP.GT.U32.AND P0, PT, R5, R0, PT ;  /* 0x000000000500720c */ /* 0x000fda0003f04070 */
[----:B------:R-:W-:Y:S01]  /*0220*/  VOTEU.ANY UP0, P0 ;  /* 0x0000000000ff7886 */ /* 0x000fe20000000100 */
[----:B------:R-:W-:-:S04]  /*0230*/  PLOP3.LUT P0, PT, PT, PT, UP0, 0x80, 0x8 ;  /* 0x000000000008781c */ /* 0x000fc80003f0f008 */
[----:B------:R-:W-:Y:S02]  /*0240*/  @!UP0 UIADD3 UR8, UPT, UPT, UR8, 0x1, URZ ;  /* 0x0000000108088890 */ /* 0x000fe4000fffe0ff */
[----:B------:R-:W-:-:S07]  /*0250*/  UISETP.GE.AND UP0, UPT, UR9, URZ, UPT ;  /* 0x000000ff0900728c */ /* 0x000fce000bf06270 */
[----:B------:R-:W-:-:S05]  /*0260*/  @!P0 IMAD.IADD R0, R0, 0x1, -R5 ;  /* 0x0000000100008824 */ /* 0x000fca00078e0a05 */
[----:B------:R-:W-:Y:S02]  /*0270*/  ISETP.GE.U32.AND P0, PT, R0, R5, PT ;  /* 0x000000050000720c */ /* 0x000fe40003f06070 */
[----:B------:R-:W1:Y:S11]  /*0280*/  S2R R0, SR_TID.X ;  /* 0x0000000000007919 */ /* 0x000e760000002100 */
[----:B------:R-:W-:-:S05]  /*0290*/  VOTEU.ANY UP1, P0 ;  /* 0x0000000000ff7886 */ /* 0x000fca0000020100 */
[----:B------:R-:W-:Y:S02]  /*02a0*/  @UP1 UIADD3 UR8, UPT, UPT, UR8, 0x1, URZ ;  /* 0x0000000108081890 */ /* 0x000fe4000fffe0ff */
[----:B------:R-:W-:-:S05]  /*02b0*/  UISETP.NE.AND UP1, UPT, UR16, URZ, UPT ;  /* 0x000000ff1000728c */ /* 0x000fca000bf25270 */
[----:B------:R-:W-:Y:S01]  /*02c0*/  UMOV UR11, UR8 ;  /* 0x00000008000b7c82 */ /* 0x000fe20008000000 */
[----:B0-----:R-:W-:Y:S02]  /*02d0*/  UIMAD.WIDE UR8, UR13, 0x4, UR6 ;  /* 0x000000040d0878a5 */ /* 0x001fe4000f8e0206 */
[----:B------:R-:W-:Y:S02]  /*02e0*/  @!UP0 UIADD3 UR11, UPT, UPT, URZ, -UR11, URZ ;  /* 0x8000000bff0b8290 */ /* 0x000fe4000fffe0ff */
[----:B------:R-:W-:Y:S02]  /*02f0*/  UIMAD.WIDE UR6, UR13, 0x4, UR4 ;  /* 0x000000040d0678a5 */ /* 0x000fe4000f8e0204 */
[----:B------:R-:W-:-:S04]  /*0300*/  @!UP1 ULOP3.LUT UR11, URZ, UR16, URZ, 0x33, !UPT ;  /* 0x00000010ff0b9292 */ /* 0x000fc8000f8e33ff */
[----:B------:R-:W-:Y:S02]  /*0310*/  UISETP.GE.AND UP0, UPT, UR11, 0x1, UPT ;  /* 0x000000010b00788c */ /* 0x000fe4000bf06270 */
[----:B------:R-:W-:-:S05]  /*0320*/  MOV R3, UR11 ;  /* 0x0000000b00037c02 */ /* 0x000fca0008000f00 */
[----:B-1----:R-:W-:Y:S02]  /*0330*/  IMAD R2, R3, UR16, R0 ;  /* 0x0000001003027c24 */ /* 0x002fe4000f8e0200 */
[----:B---3--:R-:W-:Y:S05]  /*0340*/  BRA.U !UP0, `(.L_x_0) ;  /* 0x0000000508507547 */ /* 0x008fea000b800000 */
[----:B------:R-:W-:Y:S01]  /*0350*/  UISETP.GE.U32.AND UP0, UPT, UR11, 0x4, UPT ;  /* 0x000000040b00788c */ /* 0x000fe2000bf06070 */
[----:B------:R-:W-:Y:S01]  /*0360*/  HFMA2 R11, -RZ, RZ, 0, 0 ;  /* 0x00000000ff0b7431 */ /* 0x000fe200000001ff */
[----:B------:R-:W-:-:S07]  /*0370*/  UMOV UR4, URZ ;  /* 0x000000ff00047c82 */ /* 0x000fce0008000000 */
[----:B------:R-:W-:Y:S05]  /*0380*/  BRA.U !UP0, `(.L_x_1) ;  /* 0x0000000108d87547 */ /* 0x000fea000b800000 */
[----:B------:R-:W0:Y:S01]  /*0390*/  LDCU.64 UR4, c[0x0][0x388] ;  /* 0x00007100ff0477ac */ /* 0x000e220008000a00 */
[C---:B------:R-:W-:Y:S01]  /*03a0*/  IMAD.WIDE.U32 R4, R0.reuse, 0x4, RZ ;  /* 0x0000000400047825 */ /* 0x040fe200078e00ff */
[----:B------:R-:W-:Y:S02]  /*03b0*/  MOV R15, UR16 ;  /* 0x00000010000f7c02 */ /* 0x000fe40008000f00 */
[----:B------:R-:W-:Y:S01]  /*03c0*/  MOV R11, RZ ;  /* 0x000000ff000b7202 */ /* 0x000fe20000000f00 */
[----:B------:R-:W-:Y:S02]  /*03d0*/  IMAD.U32 R3, RZ, RZ, UR13 ;  /* 0x0000000dff037e24 */ /* 0x000fe4000f8e00ff */
[----:B------:R-:W-:Y:S02]  /*03e0*/  VIADD R16, R0, UR16 ;  /* 0x0000001000107c36 */ /* 0x000fe40008000000 */
[----:B------:R-:W-:Y:S01]  /*03f0*/  IMAD.WIDE R4, R3, 0x4, R4 ;  /* 0x0000000403047825 */ /* 0x000fe200078e0204 */
[----:B------:R-:W-:-:S03]  /*0400*/  IADD3 R3, PT, PT, R1, 0x10, RZ ;  /* 0x0000001001037810 */ /* 0x000fc60007ffe0ff */
[----:B------:R-:W-:Y:S01]  /*0410*/  IMAD R15, R15, 0x2, R0 ;  /* 0x000000020f0f7824 */ /* 0x000fe200078e0200 */
[----:B0-----:R-:W-:Y:S01]  /*0420*/  IADD3 R12, P0, PT, R4, UR4, RZ ;  /* 0x00000004040c7c10 */ /* 0x001fe2000ff1e0ff */
[----:B------:R-:W-:-:S03]  /*0430*/  ULOP3.LUT UR4, UR11, 0x7ffffffc, URZ, 0xc0, !UPT ;  /* 0x7ffffffc0b047892 */ /* 0x000fc6000f8ec0ff */
[----:B------:R-:W-:Y:S01]  /*0440*/  IADD3.X R13, PT, PT, R5, UR5, RZ, P0, !PT ;  /* 0x00000005050d7c10 */ /* 0x000fe200087fe4ff */
[----:B------:R-:W-:Y:S01]  /*0450*/  IMAD.U32 R5, RZ, RZ, UR16 ;  /* 0x00000010ff057e24 */ /* 0x000fe2000f8e00ff */
[----:B------:R-:W-:-:S03]  /*0460*/  UIADD3 UR5, UPT, UPT, URZ, -UR4, URZ ;  /* 0x80000004ff057290 */ /* 0x000fc6000fffe0ff */
[----:B------:R-:W-:-:S09]  /*0470*/  IMAD R14, R5, 0x3, R0 ;  /* 0x00000003050e7824 */ /* 0x000fd200078e0200 */
.L_x_2:
[----:B------:R-:W-:Y:S01]  /*0480*/  HFMA2 R19, -RZ, RZ, 0, 2.384185791015625e-07 ;  /* 0x00000004ff137431 */ /* 0x000fe200000001ff */
[----:B------:R-:W2:Y:S01]  /*0490*/  LDG.E R5, desc[UR14][R12.64] ;  /* 0x0000000e0c057981 */ /* 0x000ea2000c1e1900 */
[----:B------:R-:W-:-:S03]  /*04a0*/  IMAD.MOV.U32 R20, RZ, RZ, 0x4 ;  /* 0x00000004ff147424 */ /* 0x000fc600078e00ff */
[----:B------:R-:W-:Y:S01]  /*04b0*/  IMAD.WIDE.U32 R18, R16, R19, UR8 ;  /* 0x0000000810127e25 */ /* 0x000fe2000f8e0013 */
[----:B------:R-:W-:-:S03]  /*04c0*/  MOV R23, 0x4 ;  /* 0x0000000400177802 */ /* 0x000fc60000000f00 */
[----:B------:R-:W-:Y:S02]  /*04d0*/  IMAD.WIDE.U32 R20, R15, R20, UR8 ;  /* 0x000000080f147e25 */ /* 0x000fe4000f8e0014 */
[----:B------:R0:W3:Y:S02]  /*04e0*/  LDG.E R18, desc[UR14][R18.64] ;  /* 0x0000000e12127981 */ /* 0x0000e4000c1e1900 */
[----:B------:R-:W-:Y:S02]  /*04f0*/  IMAD.WIDE.U32 R22, R14, R23, UR8 ;  /* 0x000000080e167e25 */ /* 0x000fe4000f8e0017 */
[----:B------:R1:W4:Y:S04]  /*0500*/  LDG.E R20, desc[UR14][R20.64] ;  /* 0x0000000e14147981 */ /* 0x000328000c1e1900 */
[----:B------:R-:W5:Y:S01]  /*0510*/  LDG.E R22, desc[UR14][R22.64] ;  /* 0x0000000e16167981 */ /* 0x000f62000c1e1900 */
[----:B------:R-:W-:-:S04]  /*0520*/  UIADD3 UR5, UPT, UPT, UR5, 0x4, URZ ;  /* 0x0000000405057890 */ /* 0x000fc8000fffe0ff */
[----:B------:R-:W-:Y:S01]  /*0530*/  UISETP.NE.AND UP0, UPT, UR5, URZ, UPT ;  /* 0x000000ff0500728c */ /* 0x000fe2000bf05270 */
[----:B0-----:R-:W-:Y:S01]  /*0540*/  MOV R19, UR16 ;  /* 0x0000001000137c02 */ /* 0x001fe20008000f00 */
[----:B-1----:R-:W-:-:S04]  /*0550*/  IMAD.U32 R21, RZ, RZ, UR16 ;  /* 0x00000010ff157e24 */ /* 0x002fc8000f8e00ff */
[----:B------:R-:W-:-:S04]  /*0560*/  IMAD.WIDE.U32 R12, R21, 0x10, R12 ;  /* 0x00000010150c7825 */ /* 0x000fc800078e000c */
[C---:B------:R-:W-:Y:S02]  /*0570*/  IMAD R16, R19.reuse, 0x4, R16 ;  /* 0x0000000413107824 */ /* 0x040fe400078e0210 */
[----:B------:R-:W-:Y:S02]  /*0580*/  IMAD R14, R19, 0x4, R14 ;  /* 0x00000004130e7824 */ /* 0x000fe400078e020e */
[--C-:B--2---:R-:W-:Y:S02]  /*0590*/  HADD2.F32 R4, -RZ, R5.reuse.H0_H0 ;  /* 0x20000005ff047230 */ /* 0x104fe40000004100 */
[----:B------:R-:W-:-:S03]  /*05a0*/  HADD2.F32 R5, -RZ, R5.H1_H1 ;  /* 0x30000005ff057230 */ /* 0x000fc60000004100 */
[----:B------:R-:W-:-:S04]  /*05b0*/  FADD R10, R4, R11 ;  /* 0x0000000b040a7221 */ /* 0x000fc80000000000 */
[----:B------:R-:W-:Y:S01]  /*05c0*/  FADD R17, R5, R10 ;  /* 0x0000000a05117221 */ /* 0x000fe20000000000 */
[--C-:B---3--:R-:W-:Y:S02]  /*05d0*/  HADD2.F32 R6, -RZ, R18.reuse.H0_H0 ;  /* 0x20000012ff067230 */ /* 0x108fe40000004100 */
[----:B------:R-:W-:-:S03]  /*05e0*/  HADD2.F32 R7, -RZ, R18.H1_H1 ;  /* 0x30000012ff077230 */ /* 0x000fc60000004100 */
[----:B------:R-:W-:Y:S01]  /*05f0*/  FADD R18, R17, R6 ;  /* 0x0000000611127221 */ /* 0x000fe20000000000 */
[----:B----4-:R-:W-:-:S03]  /*0600*/  HADD2.F32 R8, -RZ, R20.H0_H0 ;  /* 0x20000014ff087230 */ /* 0x010fc60000004100 */
[----:B------:R-:W-:Y:S01]  /*0610*/  FADD R17, R7, R18 ;  /* 0x0000001207117221 */ /* 0x000fe20000000000 */
[----:B------:R-:W-:-:S03]  /*0620*/  HADD2.F32 R9, -RZ, R20.H1_H1 ;  /* 0x30000014ff097230 */ /* 0x000fc60000004100 */
[----:B------:R-:W-:Y:S01]  /*0630*/  FADD R18, R17, R8 ;  /* 0x0000000811127221 */ /* 0x000fe20000000000 */
[--C-:B-----5:R-:W-:Y:S02]  /*0640*/  HADD2.F32 R10, -RZ, R22.reuse.H0_H0 ;  /* 0x20000016ff0a7230 */ /* 0x120fe40000004100 */
[----:B------:R-:W-:Y:S02]  /*0650*/  HADD2.F32 R11, -RZ, R22.H1_H1 ;  /* 0x30000016ff0b7230 */ /* 0x000fe40000004100 */
[----:B------:R-:W-:Y:S01]  /*0660*/  FADD R17, R9, R18 ;  /* 0x0000001209117221 */ /* 0x000fe20000000000 */
[----:B------:R-:W-:Y:S02]  /*0670*/  MOV R20, UR16 ;  /* 0x0000001000147c02 */ /* 0x000fe40008000f00 */
[----:B------:R0:W-:Y:S02]  /*0680*/  STL.128 [R3], R8 ;  /* 0x0000000803007387 */ /* 0x0001e40000100c00 */
[----:B------:R-:W-:-:S02]  /*0690*/  LEA R15, R20, R15, 0x2 ;  /* 0x0000000f140f7211 */ /* 0x000fc400078e10ff */
[----:B------:R1:W-:Y:S01]  /*06a0*/  STL.128 [R3+-0x10], R4 ;  /* 0xfffff00403007387 */ /* 0x0003e20000100c00 */
[----:B0-----:R-:W-:-:S04]  /*06b0*/  FADD R10, R17, R10 ;  /* 0x0000000a110a7221 */ /* 0x001fc80000000000 */
[----:B------:R-:W-:Y:S01]  /*06c0*/  FADD R11, R11, R10 ;  /* 0x0000000a0b0b7221 */ /* 0x000fe20000000000 */
[----:B-1----:R-:W-:Y:S01]  /*06d0*/  IADD3 R3, PT, PT, R3, 0x20, RZ ;  /* 0x0000002003037810 */ /* 0x002fe20007ffe0ff */
[----:B------:R-:W-:Y:S06]  /*06e0*/  BRA.U UP0, `(.L_x_2) ;  /* 0xfffffffd00647547 */ /* 0x000fec000b83ffff */
.L_x_1:
[----:B------:R-:W-:-:S09]  /*06f0*/  ULOP3.LUT UP0, UR12, UR11, 0x3, URZ, 0xc0, !UPT ;  /* 0x000000030b0c7892 */ /* 0x000fd2000f80c0ff */
[----:B------:R-:W-:Y:S05]  /*0700*/  BRA.U !UP0, `(.L_x_0) ;  /* 0x0000000108607547 */ /* 0x000fea000b800000 */
[----:B------:R-:W-:Y:S01]  /*0710*/  MOV R3, UR4 ;  /* 0x0000000400037c02 */ /* 0x000fe20008000f00 */
[----:B------:R-:W0:Y:S04]  /*0720*/  LDCU.64 UR18, c[0x0][0x388] ;  /* 0x00007100ff1277ac */ /* 0x000e280008000a00 */
[----:B------:R-:W-:Y:S01]  /*0730*/  IMAD R4, R3, UR16, R0 ;  /* 0x0000001003047c24 */ /* 0x000fe2000f8e0200 */
[----:B------:R-:W-:Y:S01]  /*0740*/  UIMAD UR5, UR4, 0x8, UR24 ;  /* 0x00000008040578a4 */ /* 0x000fe2000f8e0218 */
[----:B------:R-:W-:Y:S01]  /*0750*/  IMAD.U32 R3, RZ, RZ, UR13 ;  /* 0x0000000dff037e24 */ /* 0x000fe2000f8e00ff */
[----:B------:R-:W-:Y:S01]  /*0760*/  UIADD3 UR4, UPT, UPT, URZ, -UR12, URZ ;  /* 0x8000000cff047290 */ /* 0x000fe2000fffe0ff */
[----:B------:R-:W-:-:S04]  /*0770*/  IMAD.WIDE.U32 R4, R4, 0x4, RZ ;  /* 0x0000000404047825 */ /* 0x000fc800078e00ff */
[----:B------:R-:W-:-:S03]  /*0780*/  IMAD.WIDE R4, R3, 0x4, R4 ;  /* 0x0000000403047825 */ /* 0x000fc600078e0204 */
[----:B0-----:R-:W-:-:S04]  /*0790*/  IADD3 R4, P0, PT, R4, UR18, RZ ;  /* 0x0000001204047c10 */ /* 0x001fc8000ff1e0ff */
[----:B------:R-:W-:-:S09]  /*07a0*/  IADD3.X R5, PT, PT, R5, UR19, RZ, P0, !PT ;  /* 0x0000001305057c10 */ /* 0x000fd200087fe4ff */
.L_x_3:
[----:B------:R-:W-:Y:S02]  /*07b0*/  MOV R6, R4 ;  /* 0x0000000400067202 */ /* 0x000fe40000000f00 */
[----:B------:R-:W-:-:S05]  /*07c0*/  MOV R7, R5 ;  /* 0x0000000500077202 */ /* 0x000fca0000000f00 */
[----:B------:R-:W2:Y:S01]  /*07d0*/  LDG.E R3, desc[UR14][R6.64] ;  /* 0x0000000e06037981 */ /* 0x000ea2000c1e1900 */
[----:B------:R-:W-:Y:S01]  /*07e0*/  UIADD3 UR4, UPT, UPT, UR4, 0x1, URZ ;  /* 0x0000000104047890 */ /* 0x000fe2000fffe0ff */
[----:B------:R-:W-:-:S03]  /*07f0*/  IMAD.U32 R5, RZ, RZ, UR16 ;  /* 0x00000010ff057e24 */ /* 0x000fc6000f8e00ff */
[----:B------:R-:W-:Y:S01]  /*0800*/  UISETP.NE.AND UP0, UPT, UR4, URZ, UPT ;  /* 0x000000ff0400728c */ /* 0x000fe2000bf05270 */
[----:B------:R-:W-:-:S04]  /*0810*/  IMAD.WIDE.U32 R4, R5, 0x4, R6 ;  /* 0x0000000405047825 */ /* 0x000fc800078e0006 */
[--C-:B0-2---:R-:W-:Y:S02]  /*0820*/  HADD2.F32 R8, -RZ, R3.reuse.H0_H0 ;  /* 0x20000003ff087230 */ /* 0x105fe40000004100 */
[----:B------:R-:W-:-:S03]  /*0830*/  HADD2.F32 R9, -RZ, R3.H1_H1 ;  /* 0x30000003ff097230 */ /* 0x000fc60000004100 */
[----:B------:R-:W-:Y:S02]  /*0840*/  FADD R10, R8, R11 ;  /* 0x0000000b080a7221 */ /* 0x000fe40000000000 */
[----:B------:R0:W-:Y:S01]  /*0850*/  STL.64 [UR5], R8 ;  /* 0x00000008ff007987 */ /* 0x0001e20008100a05 */
[----:B------:R-:W-:Y:S01]  /*0860*/  UIADD3 UR5, UPT, UPT, UR5, 0x8, URZ ;  /* 0x0000000805057890 */ /* 0x000fe2000fffe0ff */
[----:B------:R-:W-:Y:S01]  /*0870*/  FADD R11, R9, R10 ;  /* 0x0000000a090b7221 */ /* 0x000fe20000000000 */
[----:B------:R-:W-:Y:S10]  /*0880*/  BRA.U UP0, `(.L_x_3) ;  /* 0xfffffffd00c87547 */ /* 0x000ff4000b83ffff */
.L_x_0:
[----:B------:R-:W-:Y:S01]  /*0890*/  ISETP.GE.AND P0, PT, R2, UR10, PT ;  /* 0x0000000a02007c0c */ /* 0x000fe2000bf06270 */
[----:B------:R-:W-:-:S12]  /*08a0*/  HFMA2 R7, -RZ, RZ, 0, 2.384185791015625e-07 ;  /* 0x00000004ff077431 */ /* 0x000fd800000001ff */
[----:B------:R-:W-:-:S06]  /*08b0*/  @!P0 IMAD.WIDE R6, R2, R7, UR8 ;  /* 0x0000000802068e25 */ /* 0x000fcc000f8e0207 */
[----:B------:R-:W2:Y:S01]  /*08c0*/  @!P0 LDG.E R6, desc[UR14][R6.64] ;  /* 0x0000000e06068981 */ /* 0x000ea2000c1e1900 */
[----:B------:R-:W1:Y:S01]  /*08d0*/  LDCU UR4, c[0x0][0x364] ;  /* 0x00006c80ff0477ac */ /* 0x000e620008000800 */
[----:B------:R-:W3:Y:S01]  /*08e0*/  S2UR UR8, SR_CgaCtaId ;  /* 0x00000000000879c3 */ /* 0x000ee20000008800 */
[----:B------:R-:W-:Y:S01]  /*08f0*/  SHF.R.U32.HI R14, RZ, 0x3, R0 ;  /* 0x00000003ff0e7819 */ /* 0x000fe20000011600 */
[----:B0-----:R-:W1:Y:S01]  /*0900*/  S2R R9, SR_TID.Y ;  /* 0x0000000000097919 */ /* 0x001e620000002200 */
[----:B------:R-:W-:Y:S02]  /*0910*/  USHF.R.U32.HI UR9, URZ, 0x5, UR16 ;  /* 0x00000005ff097899 */ /* 0x000fe40008011610 */
[----:B------:R-:W-:Y:S01]  /*0920*/  LOP3.LUT R14, R14, 0x7c, RZ, 0xc0, !PT ;  /* 0x0000007c0e0e7812 */ /* 0x000fe200078ec0ff */
[----:B------:R-:W1:Y:S01]  /*0930*/  S2R R12, SR_TID.Z ;  /* 0x00000000000c7919 */ /* 0x000e620000002300 */
[----:B------:R-:W-:Y:S02]  /*0940*/  USHF.L.U32 UR5, UR10, 0x1, URZ ;  /* 0x000000010a057899 */ /* 0x000fe400080006ff */
[----:B------:R-:W-:Y:S01]  /*0950*/  UISETP.GE.U32.AND UP0, UPT, UR16, 0x40, UPT ;  /* 0x000000401000788c */ /* 0x000fe2000bf06070 */
[----:B------:R-:W-:-:S03]  /*0960*/  VOTEU.ALL UP1, P0 ;  /* 0x0000000000ff7886 */ /* 0x000fc60000020000 */
[----:B------:R-:W-:Y:S01]  /*0970*/  I2FP.F32.S32 R16, UR5 ;  /* 0x0000000500107c45 */ /* 0x000fe20008201400 */
[----:B-1----:R-:W-:Y:S01]  /*0980*/  IMAD R9, R12, UR4, R9 ;  /* 0x000000040c097c24 */ /* 0x002fe2000f8e0209 */
[----:B------:R-:W-:Y:S02]  /*0990*/  UMOV UR4, 0x400 ;  /* 0x0000040000047882 */ /* 0x000fe40000000000 */
[----:B---3--:R-:W-:Y:S01]  /*09a0*/  ULEA UR4, UR8, UR4, 0x18 ;  /* 0x0000000408047291 */ /* 0x008fe2000f8ec0ff */
[----:B------:R-:W-:-:S05]  /*09b0*/  IMAD R9, R9, UR16, R0 ;  /* 0x0000001009097c24 */ /* 0x000fca000f8e0200 */
[----:B------:R-:W-:-:S04]  /*09c0*/  LOP3.LUT P1, R12, R9, 0x1f, RZ, 0xc0, !PT ;  /* 0x0000001f090c7812 */ /* 0x000fc8000782c0ff */
[----:B------:R-:W-:Y:S01]  /*09d0*/  ISETP.GE.U32.AND P2, PT, R12, UR9, PT ;  /* 0x000000090c007c0c */ /* 0x000fe2000bf46070 */
[--C-:B--2---:R-:W-:Y:S02]  /*09e0*/  @!P0 HADD2.F32 R4, -RZ, R6.reuse.H0_H0 ;  /* 0x20000006ff048230 */ /* 0x104fe40000004100 */
[----:B------:R-:W-:-:S03]  /*09f0*/  @!P0 HADD2.F32 R5, -RZ, R6.H1_H1 ;  /* 0x30000006ff058230 */ /* 0x000fc60000004100 */
[----:B------:R-:W-:-:S04]  /*0a00*/  @!P0 FADD R8, R4, R11 ;  /* 0x0000000b04088221 */ /* 0x000fc80000000000 */
[----:B------:R-:W-:-:S05]  /*0a10*/  @!P0 FADD R11, R5, R8 ;  /* 0x00000008050b8221 */ /* 0x000fca0000000000 */
[----:B------:R-:W0:Y:S02]  /*0a20*/  SHFL.DOWN PT, R8, R11, 0x1, 0x1f ;  /* 0x08201f000b087f89 */ /* 0x000e2400000e0000 */
[----:B0-----:R-:W-:-:S05]  /*0a30*/  FADD R8, R8, R11 ;  /* 0x0000000b08087221 */ /* 0x001fca0000000000 */
[----:B------:R-:W0:Y:S02]  /*0a40*/  SHFL.DOWN PT, R3, R8, 0x2, 0x1f ;  /* 0x08401f0008037f89 */ /* 0x000e2400000e0000 */
[----:B0-----:R-:W-:-:S05]  /*0a50*/  FADD R3, R8, R3 ;  /* 0x0000000308037221 */ /* 0x001fca0000000000 */
[----:B------:R-:W0:Y:S02]  /*0a60*/  SHFL.DOWN PT, R10, R3, 0x4, 0x1f ;  /* 0x08801f00030a7f89 */ /* 0x000e2400000e0000 */
[----:B0-----:R-:W-:-:S05]  /*0a70*/  FADD R10, R3, R10 ;  /* 0x0000000a030a7221 */ /* 0x001fca0000000000 */
[----:B------:R-:W0:Y:S02]  /*0a80*/  SHFL.DOWN PT, R7, R10, 0x8, 0x1f ;  /* 0x09001f000a077f89 */ /* 0x000e2400000e0000 */
[----:B0-----:R-:W-:-:S05]  /*0a90*/  FADD R7, R10, R7 ;  /* 0x000000070a077221 */ /* 0x001fca0000000000 */
[----:B------:R-:W0:Y:S02]  /*0aa0*/  SHFL.DOWN PT, R6, R7, 0x10, 0x1f ;  /* 0x0a001f0007067f89 */ /* 0x000e2400000e0000 */
[----:B0-----:R-:W-:Y:S01]  /*0ab0*/  FADD R3, R7, R6 ;  /* 0x0000000607037221 */ /* 0x001fe20000000000 */
[----:B------:R-:W-:Y:S01]  /*0ac0*/  LEA R6, R12, UR4, 0x2 ;  /* 0x000000040c067c11 */ /* 0x000fe2000f8e10ff */
[----:B------:R0:W1:Y:S03]  /*0ad0*/  MUFU.RCP R7, R16 ;  /* 0x0000001000077308 */ /* 0x0000660000001000 */
[----:B------:R0:W-:Y:S01]  /*0ae0*/  @!P1 STS [R14+UR4], R3 ;  /* 0x000000030e009988 */ /* 0x0001e20008000804 */
[----:B------:R-:W-:Y:S06]  /*0af0*/  BAR.SYNC.DEFER_BLOCKING 0x0 ;  /* 0x0000000000007b1d */ /* 0x000fec0000010000 */
[----:B------:R0:W2:Y:S02]  /*0b00*/  @!P2 LDS R3, [R6] ;  /* 0x000000000603a984 */ /* 0x0000a40000000800 */
[----:B------:R-:W-:Y:S06]  /*0b10*/  BAR.SYNC.DEFER_BLOCKING 0x0 ;  /* 0x0000000000007b1d */ /* 0x000fec0000010000 */
[----:B------:R-:W-:Y:S05]  /*0b20*/  BRA.U !UP0, `(.L_x_4) ;  /* 0x0000000108187547 */ /* 0x000fea000b800000 */
[----:B0-----:R-:W-:-:S07]  /*0b30*/  MOV R6, 0x1 ;  /* 0x0000000100067802 */ /* 0x001fce0000000f00 */
.L_x_5:
[----:B--2---:R0:W2:Y:S02]  /*0b40*/  SHFL.DOWN PT, R8, R3, R6, 0x1f ;  /* 0x08001f0603087589 */ /* 0x0040a400000e0000 */
[----:B0-----:R-:W-:-:S05]  /*0b50*/  IMAD.SHL.U32 R6, R6, 0x2, RZ ;  /* 0x0000000206067824 */ /* 0x001fca00078e00ff */
[----:B------:R-:W-:Y:S01]  /*0b60*/  ISETP.GE.U32.AND P1, PT, R6, UR9, PT ;  /* 0x0000000906007c0c */ /* 0x000fe2000bf26070 */
[----:B--2---:R-:W-:-:S12]  /*0b70*/  FADD R3, R8, R3 ;  /* 0x0000000308037221 */ /* 0x004fd80000000000 */
[----:B------:R-:W-:Y:S05]  /*0b80*/  @!P1 BRA `(.L_x_5) ;  /* 0xfffffffc00ec9947 */ /* 0x000fea000383ffff */
.L_x_4:
[----:B0-2---:R-:W0:Y:S01]  /*0b90*/  SHFL.IDX PT, R3, R3, RZ, 0x1f ;  /* 0x00001fff03037589 */ /* 0x005e2200000e0000 */
[----:B------:R-:W-:Y:S01]  /*0ba0*/  ULEA UR8, UR11, UR24, 0x3 ;  /* 0x000000180b087291 */ /* 0x000fe2000f8e18ff */
[----:B-1----:R-:W-:Y:S01]  /*0bb0*/  FFMA R6, -R16, R7, 1 ;  /* 0x3f80000010067423 */ /* 0x002fe20000000107 */
[----:B------:R-:W-:-:S03]  /*0bc0*/  @!UP1 UIADD3 UR5, UPT, UPT, UR11, 0x1, URZ ;  /* 0x000000010b059890 */ /* 0x000fc6000fffe0ff */
[----:B------:R-:W-:Y:S01]  /*0bd0*/  FFMA R8, R7, R6, R7 ;  /* 0x0000000607087223 */ /* 0x000fe20000000007 */
[----:B------:R-:W-:Y:S02]  /*0be0*/  MOV R6, UR11 ;  /* 0x0000000b00067c02 */ /* 0x000fe40008000f00 */
[----:B------:R-:W-:Y:S01]  /*0bf0*/  @!P0 MOV R6, UR5 ;  /* 0x0000000500068c02 */ /* 0x000fe20008000f00 */
[----:B------:R1:W-:Y:S01]  /*0c00*/  @!P0 STL.64 [UR8], R4 ;  /* 0x00000004ff008987 */ /* 0x0003e20008100a08 */
[----:B0-----:R-:W0:Y:S01]  /*0c10*/  FCHK P1, R3, R16 ;  /* 0x0000001003007302 */ /* 0x001e220000020000 */
[----:B------:R-:W-:-:S04]  /*0c20*/  FFMA R13, R3, R8, RZ ;  /* 0x00000008030d7223 */ /* 0x000fc800000000ff */
[----:B------:R-:W-:-:S04]  /*0c30*/  FFMA R7, -R16, R13, R3 ;  /* 0x0000000d10077223 */ /* 0x000fc80000000103 */
[----:B------:R-:W-:Y:S01]  /*0c40*/  FFMA R13, R8, R7, R13 ;  /* 0x00000007080d7223 */ /* 0x000fe2000000000d */
[----:B01----:R-:W-:Y:S06]  /*0c50*/  @!P1 BRA `(.L_x_6) ;  /* 0x0000000000109947 */ /* 0x003fec0003800000 */
[----:B------:R-:W-:Y:S01]  /*0c60*/  IMAD.MOV.U32 R4, RZ, RZ, R16 ;  /* 0x000000ffff047224 */ /* 0x000fe200078e0010 */
[----:B------:R-:W-:-:S07]  /*0c70*/  MOV R8, 0xc90 ;  /* 0x00000c9000087802 */ /* 0x000fce0000000f00 */
[----:B------:R-:W-:Y:S05]  /*0c80*/  CALL.REL.NOINC `($__internal_0_$__cuda_sm3x_div_rn_noftz_f32_slowpath) ;  /* 0x0000000c00b07944 */ /* 0x000fea0003c00000 */
[----:B------:R-:W-:-:S07]  /*0c90*/  MOV R13, R3 ;  /* 0x00000003000d7202 */ /* 0x000fce0000000f00 */
.L_x_6:
[----:B------:R-:W-:Y:S01]  /*0ca0*/  ISETP.GE.AND P0, PT, R6, 0x1, PT ;  /* 0x000000010600780c */ /* 0x000fe20003f06270 */
[----:B------:R-:W-:Y:S01]  /*0cb0*/  BSSY.RECONVERGENT B0, `(.L_x_7) ;  /* 0x0000035000007945 */ /* 0x000fe20003800200 */
[----:B------:R-:W-:-:S11]  /*0cc0*/  HFMA2 R19, -RZ, RZ, 0, 0 ;  /* 0x00000000ff137431 */ /* 0x000fd600000001ff */
[----:B------:R-:W-:Y:S05]  /*0cd0*/  @!P0 BRA `(.L_x_8) ;  /* 0x0000000000c88947 */ /* 0x000fea0003800000 */
[C---:B------:R-:W-:Y:S01]  /*0ce0*/  ISETP.GE.U32.AND P0, PT, R6.reuse, 0x4, PT ;  /* 0x000000040600780c */ /* 0x040fe20003f06070 */
[----:B------:R-:W-:Y:S01]  /*0cf0*/  BSSY.RECONVERGENT B1, `(.L_x_9) ;  /* 0x0000022000017945 */ /* 0x000fe20003800200 */
[----:B------:R-:W-:Y:S01]  /*0d00*/  LOP3.LUT R3, R6, 0x3, RZ, 0xc0, !PT ;  /* 0x0000000306037812 */ /* 0x000fe200078ec0ff */
[----:B------:R-:W-:Y:S01]  /*0d10*/  IMAD.MOV.U32 R19, RZ, RZ, RZ ;  /* 0x000000ffff137224 */ /* 0x000fe200078e00ff */
[----:B------:R-:W-:Y:S02]  /*0d20*/  MOV R15, RZ ;  /* 0x000000ff000f7202 */ /* 0x000fe40000000f00 */
[----:B------:R-:W-:-:S07]  /*0d30*/  ISETP.NE.AND P1, PT, R3, RZ, PT ;  /* 0x000000ff0300720c */ /* 0x000fce0003f25270 */
[----:B------:R-:W-:Y:S06]  /*0d40*/  @!P0 BRA `(.L_x_10) ;  /* 0x0000000000708947 */ /* 0x000fec0003800000 */
[----:B------:R-:W-:Y:S01]  /*0d50*/  LOP3.LUT R15, R6, 0x7ffffffc, RZ, 0xc0, !PT ;  /* 0x7ffffffc060f7812 */ /* 0x000fe200078ec0ff */
[----:B------:R-:W-:Y:S01]  /*0d60*/  IMAD.MOV.U32 R19, RZ, RZ, RZ ;  /* 0x000000ffff137224 */ /* 0x000fe200078e00ff */
[----:B------:R-:W-:Y:S02]  /*0d70*/  IADD3 R18, PT, PT, R1, 0x10, RZ ;  /* 0x0000001001127810 */ /* 0x000fe40007ffe0ff */
[----:B------:R-:W-:-:S07]  /*0d80*/  IADD3 R17, PT, PT, RZ, -R15, RZ ;  /* 0x8000000fff117210 */ /* 0x000fce0007ffe0ff */
.L_x_11:
[----:B------:R-:W2:Y:S04]  /*0d90*/  LDL.128 R8, [R18+-0x10] ;  /* 0xfffff00012087983 */ /* 0x000ea80000100c00 */
[----:B------:R-:W3:Y:S01]  /*0da0*/  LDL.128 R4, [R18] ;  /* 0x0000000012047983 */ /* 0x000ee20000100c00 */
[----:B------:R-:W-:-:S04]  /*0db0*/  IADD3 R17, PT, PT, R17, 0x4, RZ ;  /* 0x0000000411117810 */ /* 0x000fc80007ffe0ff */
[----:B------:R-:W-:Y:S01]  /*0dc0*/  ISETP.NE.AND P0, PT, R17, RZ, PT ;  /* 0x000000ff1100720c */ /* 0x000fe20003f05270 */
[--C-:B--2---:R-:W-:Y:S01]  /*0dd0*/  FADD R8, R8, -R13.reuse ;  /* 0x8000000d08087221 */ /* 0x104fe20000000000 */
[--C-:B------:R-:W-:Y:S01]  /*0de0*/  FADD R9, R9, -R13.reuse ;  /* 0x8000000d09097221 */ /* 0x100fe20000000000 */
[--C-:B------:R-:W-:Y:S01]  /*0df0*/  FADD R10, R10, -R13.reuse ;  /* 0x8000000d0a0a7221 */ /* 0x100fe20000000000 */
[----:B------:R-:W-:Y:S01]  /*0e00*/  FADD R11, R11, -R13 ;  /* 0x8000000d0b0b7221 */ /* 0x000fe20000000000 */
[----:B------:R-:W-:Y:S01]  /*0e10*/  FFMA R20, R8, R8, R19 ;  /* 0x0000000808147223 */ /* 0x000fe20000000013 */
[--C-:B---3--:R-:W-:Y:S01]  /*0e20*/  FADD R4, R4, -R13.reuse ;  /* 0x8000000d04047221 */ /* 0x108fe20000000000 */
[--C-:B------:R-:W-:Y:S01]  /*0e30*/  FADD R5, R5, -R13.reuse ;  /* 0x8000000d05057221 */ /* 0x100fe20000000000 */
[--C-:B------:R-:W-:Y:S01]  /*0e40*/  FADD R6, R6, -R13.reuse ;  /* 0x8000000d06067221 */ /* 0x100fe20000000000 */
[----:B------:R-:W-:Y:S01]  /*0e50*/  FFMA R19, R9, R9, R20 ;  /* 0x0000000909137223 */ /* 0x000fe20000000014 */
[----:B------:R-:W-:Y:S01]  /*0e60*/  FADD R7, R7, -R13 ;  /* 0x8000000d07077221 */ /* 0x000fe20000000000 */
[----:B------:R-:W-:Y:S02]  /*0e70*/  STL.128 [R18+-0x10], R8 ;  /* 0xfffff00812007387 */ /* 0x000fe40000100c00 */
[----:B------:R-:W-:-:S02]  /*0e80*/  FFMA R20, R10, R10, R19 ;  /* 0x0000000a0a147223 */ /* 0x000fc40000000013 */
[----:B------:R0:W-:Y:S02]  /*0e90*/  STL.128 [R18], R4 ;  /* 0x0000000412007387 */ /* 0x0001e40000100c00 */
[----:B------:R-:W-:-:S04]  /*0ea0*/  FFMA R19, R11, R11, R20 ;  /* 0x0000000b0b137223 */ /* 0x000fc80000000014 */
[----:B------:R-:W-:-:S04]  /*0eb0*/  FFMA R20, R4, R4, R19 ;  /* 0x0000000404147223 */ /* 0x000fc80000000013 */
[----:B------:R-:W-:-:S04]  /*0ec0*/  FFMA R19, R5, R5, R20 ;  /* 0x0000000505137223 */ /* 0x000fc80000000014 */
[----:B------:R-:W-:Y:S01]  /*0ed0*/  FFMA R20, R6, R6, R19 ;  /* 0x0000000606147223 */ /* 0x000fe20000000013 */
[----:B0-----:R-:W-:-:S03]  /*0ee0*/  VIADD R18, R18, 0x20 ;  /* 0x0000002012127836 */ /* 0x001fc60000000000 */
[----:B------:R-:W-:Y:S01]  /*0ef0*/  FFMA R19, R7, R7, R20 ;  /* 0x0000000707137223 */ /* 0x000fe20000000014 */
[----:B------:R-:W-:Y:S06]  /*0f00*/  @P0 BRA `(.L_x_11) ;  /* 0xfffffffc00a00947 */ /* 0x000fec000383ffff */
.L_x_10:
[----:B------:R-:W-:Y:S05]  /*0f10*/  BSYNC.RECONVERGENT B1 ;  /* 0x0000000000017941 */ /* 0x000fea0003800200 */
.L_x_9:
[----:B------:R-:W-:Y:S05]  /*0f20*/  @!P1 BRA `(.L_x_8) ;  /* 0x0000000000349947 */ /* 0x000fea0003800000 */
[----:B------:R-:W-:Y:S02]  /*0f30*/  MOV R4, 0x8 ;  /* 0x0000000800047802 */ /* 0x000fe40000000f00 */
[----:B------:R-:W-:-:S03]  /*0f40*/  IADD3 R3, PT, PT, RZ, -R3, RZ ;  /* 0x80000003ff037210 */ /* 0x000fc60007ffe0ff */
[----:B------:R-:W-:-:S07]  /*0f50*/  IMAD R15, R15, R4, UR24 ;  /* 0x000000180f0f7e24 */ /* 0x000fce000f8e0204 */
.L_x_12:
[----:B------:R-:W2:Y:S01]  /*0f60*/  LDL.64 R4, [R15] ;  /* 0x000000000f047983 */ /* 0x000ea20000100a00 */
[----:B------:R-:W-:-:S05]  /*0f70*/  VIADD R3, R3, 0x1 ;  /* 0x0000000103037836 */ /* 0x000fca0000000000 */
[----:B------:R-:W-:Y:S01]  /*0f80*/  ISETP.NE.AND P0, PT, R3, RZ, PT ;  /* 0x000000ff0300720c */ /* 0x000fe20003f05270 */
[--C-:B--2---:R-:W-:Y:S01]  /*0f90*/  FADD R4, R4, -R13.reuse ;  /* 0x8000000d04047221 */ /* 0x104fe20000000000 */
[----:B------:R-:W-:-:S03]  /*0fa0*/  FADD R5, R5, -R13 ;  /* 0x8000000d05057221 */ /* 0x000fc60000000000 */
[----:B------:R-:W-:Y:S02]  /*0fb0*/  FFMA R6, R4, R4, R19 ;  /* 0x0000000404067223 */ /* 0x000fe40000000013 */
[----:B------:R0:W-:Y:S02]  /*0fc0*/  STL.64 [R15], R4 ;  /* 0x000000040f007387 */ /* 0x0001e40000100a00 */
[----:B------:R-:W-:Y:S01]  /*0fd0*/  FFMA R19, R5, R5, R6 ;  /* 0x0000000505137223 */ /* 0x000fe20000000006 */
[----:B0-----:R-:W-:-:S03]  /*0fe0*/  IADD3 R15, PT, PT, R15, 0x8, RZ ;  /* 0x000000080f0f7810 */ /* 0x001fc60007ffe0ff */
[----:B------:R-:W-:Y:S05]  /*0ff0*/  @P0 BRA `(.L_x_12) ;  /* 0xfffffffc00d80947 */ /* 0x000fea000383ffff */
.L_x_8:
[----:B------:R-:W-:Y:S05]  /*1000*/  BSYNC.RECONVERGENT B0 ;  /* 0x0000000000007941 */ /* 0x000fea0003800200 */
.L_x_7:
[----:B------:R-:W0:Y:S01]  /*1010*/  SHFL.DOWN PT, R4, R19, 0x1, 0x1f ;  /* 0x08201f0013047f89 */ /* 0x000e2200000e0000 */
[C---:B------:R-:W-:Y:S01]  /*1020*/  ISETP.GE.U32.AND P1, PT, R12.reuse, UR9, PT ;  /* 0x000000090c007c0c */ /* 0x040fe2000bf26070 */
[----:B------:R-:W-:Y:S01]  /*1030*/  UISETP.GE.U32.AND UP0, UPT, UR16, 0x40, UPT ;  /* 0x000000401000788c */ /* 0x000fe2000bf06070 */
[----:B------:R-:W-:-:S11]  /*1040*/  ISETP.NE.AND P0, PT, R12, RZ, PT ;  /* 0x000000ff0c00720c */ /* 0x000fd60003f05270 */
[----:B------:R-:W1:Y:S01]  /*1050*/  @!P1 S2R R10, SR_CgaCtaId ;  /* 0x00000000000a9919 */ /* 0x000e620000008800 */
[----:B------:R-:W-:Y:S01]  /*1060*/  @!P1 MOV R9, 0x400 ;  /* 0x0000040000099802 */ /* 0x000fe20000000f00 */
[----:B0-----:R-:W-:-:S05]  /*1070*/  FADD R4, R4, R19 ;  /* 0x0000001304047221 */ /* 0x001fca0000000000 */
[----:B------:R-:W0:Y:S01]  /*1080*/  SHFL.DOWN PT, R3, R4, 0x2, 0x1f ;  /* 0x08401f0004037f89 */ /* 0x000e2200000e0000 */
[----:B-1----:R-:W-:-:S04]  /*1090*/  @!P1 LEA R9, R10, R9, 0x18 ;  /* 0x000000090a099211 */ /* 0x002fc800078ec0ff */
[----:B------:R-:W-:Y:S01]  /*10a0*/  @!P1 LEA R9, R12, R9, 0x2 ;  /* 0x000000090c099211 */ /* 0x000fe200078e10ff */
[----:B0-----:R-:W-:-:S05]  /*10b0*/  FADD R3, R4, R3 ;  /* 0x0000000304037221 */ /* 0x001fca0000000000 */
[----:B------:R-:W0:Y:S02]  /*10c0*/  SHFL.DOWN PT, R6, R3, 0x4, 0x1f ;  /* 0x08801f0003067f89 */ /* 0x000e2400000e0000 */
[----:B0-----:R-:W-:Y:S02]  /*10d0*/  FADD R6, R3, R6 ;  /* 0x0000000603067221 */ /* 0x001fe40000000000 */
[----:B------:R0:W1:Y:S03]  /*10e0*/  MUFU.RCP R3, R16 ;  /* 0x0000001000037308 */ /* 0x0000660000001000 */
[----:B------:R-:W2:Y:S02]  /*10f0*/  SHFL.DOWN PT, R5, R6, 0x8, 0x1f ;  /* 0x09001f0006057f89 */ /* 0x000ea400000e0000 */
[----:B--2---:R-:W-:-:S05]  /*1100*/  FADD R5, R6, R5 ;  /* 0x0000000506057221 */ /* 0x004fca0000000000 */
[----:B------:R-:W2:Y:S02]  /*1110*/  SHFL.DOWN PT, R8, R5, 0x10, 0x1f ;  /* 0x0a001f0005087f89 */ /* 0x000ea400000e0000 */
[----:B--2---:R-:W-:-:S05]  /*1120*/  FADD R7, R5, R8 ;  /* 0x0000000805077221 */ /* 0x004fca0000000000 */
[----:B------:R0:W-:Y:S01]  /*1130*/  @!P0 STS [R14+UR4], R7 ;  /* 0x000000070e008988 */ /* 0x0001e20008000804 */
[----:B------:R-:W-:Y:S06]  /*1140*/  BAR.SYNC.DEFER_BLOCKING 0x0 ;  /* 0x0000000000007b1d */ /* 0x000fec0000010000 */
[----:B------:R0:W2:Y:S02]  /*1150*/  @!P1 LDS R7, [R9] ;  /* 0x0000000009079984 */ /* 0x0000a40000000800 */
[----:B------:R-:W-:Y:S06]  /*1160*/  BAR.SYNC.DEFER_BLOCKING 0x0 ;  /* 0x0000000000007b1d */ /* 0x000fec0000010000 */
[----:B-1----:R-:W-:Y:S05]  /*1170*/  BRA.U !UP0, `(.L_x_13) ;  /* 0x0000000108187547 */ /* 0x002fea000b800000 */
[----:B------:R-:W-:-:S07]  /*1180*/  IMAD.MOV.U32 R4, RZ, RZ, 0x1 ;  /* 0x00000001ff047424 */ /* 0x000fce00078e00ff */
.L_x_14:
[----:B--2---:R1:W0:Y:S02]  /*1190*/  SHFL.DOWN PT, R6, R7, R4, 0x1f ;  /* 0x08001f0407067589 */ /* 0x00422400000e0000 */
[----:B-1----:R-:W-:-:S04]  /*11a0*/  SHF.L.U32 R4, R4, 0x1, RZ ;  /* 0x0000000104047819 */ /* 0x002fc800000006ff */
[----:B------:R-:W-:Y:S01]  /*11b0*/  ISETP.GE.U32.AND P0, PT, R4, UR9, PT ;  /* 0x0000000904007c0c */ /* 0x000fe2000bf06070 */
[----:B0-----:R-:W-:-:S12]  /*11c0*/  FADD R7, R6, R7 ;  /* 0x0000000706077221 */ /* 0x001fd80000000000 */
[----:B------:R-:W-:Y:S05]  /*11d0*/  @!P0 BRA `(.L_x_14) ;  /* 0xfffffffc00ec8947 */ /* 0x000fea000383ffff */
.L_x_13:
[----:B0-2---:R-:W0:Y:S01]  /*11e0*/  SHFL.IDX PT, R7, R7, RZ, 0x1f ;  /* 0x00001fff07077589 */ /* 0x005e2200000e0000 */
[----:B------:R-:W-:-:S04]  /*11f0*/  FFMA R4, -R16, R3, 1 ;  /* 0x3f80000010047423 */ /* 0x000fc80000000103 */
[----:B------:R-:W-:Y:S01]  /*1200*/  FFMA R3, R3, R4, R3 ;  /* 0x0000000403037223 */ /* 0x000fe20000000003 */
[----:B0-----:R-:W0:Y:S03]  /*1210*/  FCHK P0, R7, R16 ;  /* 0x0000001007007302 */ /* 0x001e260000000000 */
[----:B------:R-:W-:-:S04]  /*1220*/  FFMA R4, R3, R7, RZ ;  /* 0x0000000703047223 */ /* 0x000fc800000000ff */
[----:B------:R-:W-:-:S04]  /*1230*/  FFMA R5, -R16, R4, R7 ;  /* 0x0000000410057223 */ /* 0x000fc80000000107 */
[----:B------:R-:W-:Y:S01]  /*1240*/  FFMA R3, R3, R5, R4 ;  /* 0x0000000503037223 */ /* 0x000fe20000000004 */
[----:B0-----:R-:W-:Y:S06]  /*1250*/  @!P0 BRA `(.L_x_15) ;  /* 0x0000000000108947 */ /* 0x001fec0003800000 */
[----:B------:R-:W-:Y:S01]  /*1260*/  MOV R3, R7 ;  /* 0x0000000700037202 */ /* 0x000fe20000000f00 */
[----:B------:R-:W-:Y:S01]  /*1270*/  IMAD.MOV.U32 R4, RZ, RZ, R16 ;  /* 0x000000ffff047224 */ /* 0x000fe200078e0010 */
[----:B------:R-:W-:-:S07]  /*1280*/  MOV R8, 0x12a0 ;  /* 0x000012a000087802 */ /* 0x000fce0000000f00 */
[----:B------:R-:W-:Y:S05]  /*1290*/  CALL.REL.NOINC `($__internal_0_$__cuda_sm3x_div_rn_noftz_f32_slowpath) ;  /* 0x00000008002c7944 */ /* 0x000fea0003c00000 */
.L_x_15:
[----:B------:R-:W0:Y:S01]  /*12a0*/  LDCU.S8 UR4, c[0x0][0x3a5] ;  /* 0x000074a0ff0477ac */ /* 0x000e220008000200 */
[----:B------:R-:W-:Y:S02]  /*12b0*/  MOV R9, UR17 ;  /* 0x0000001100097c02 */ /* 0x000fe40008000f00 */
[----:B------:R-:W-:Y:S01]  /*12c0*/  MOV R11, UR17 ;  /* 0x00000011000b7c02 */ /* 0x000fe20008000f00 */
[----:B------:R-:W-:Y:S01]  /*12d0*/  UISETP.GE.AND UP0, UPT, UR11, 0x1, UPT ;  /* 0x000000010b00788c */ /* 0x000fe2000bf06270 */
[----:B0-----:R-:W-:Y:S01]  /*12e0*/  ISETP.NE.AND P0, PT, RZ, UR4, PT ;  /* 0x00000004ff007c0c */ /* 0x001fe2000bf05270 */
[----:B------:R-:W0:Y:S03]  /*12f0*/  LDCU UR4, c[0x0][0x3a0] ;  /* 0x00007400ff0477ac */ /* 0x000e260008000800 */
[----:B------:R-:W-:-:S13]  /*1300*/  ISETP.NE.OR P0, PT, R12, RZ, !P0 ;  /* 0x000000ff0c00720c */ /* 0x000fda0004705670 */
[----:B------:R-:W1:Y:S01]  /*1310*/  @!P0 LDC.64 R4, c[0x0][0x3a8] ;  /* 0x0000ea00ff048b82 */ /* 0x000e620000000a00 */
[----:B------:R-:W-:Y:S01]  /*1320*/  @!P0 F2FP.F16.F32.PACK_AB R13, RZ, R13 ;  /* 0x0000000dff0d823e */ /* 0x000fe200000000ff */
[----:B0-----:R-:W-:-:S05]  /*1330*/  FADD R3, R3, UR4 ;  /* 0x0000000403037e21 */ /* 0x001fca0008000000 */
[----:B------:R-:W-:Y:S01]  /*1340*/  F2FP.F16.F32.PACK_AB R3, RZ, R3 ;  /* 0x00000003ff03723e */ /* 0x000fe200000000ff */
[----:B------:R-:W0:Y:S01]  /*1350*/  @!P0 LDC.64 R6, c[0x0][0x3b0] ;  /* 0x0000ec00ff068b82 */ /* 0x000e220000000a00 */
[----:B-1----:R-:W-:-:S05]  /*1360*/  @!P0 IMAD.WIDE.U32 R4, R9, 0x2, R4 ;  /* 0x0000000209048825 */ /* 0x002fca00078e0004 */
[----:B------:R1:W-:Y:S01]  /*1370*/  @!P0 STG.E.U16 desc[UR14][R4.64], R3 ;  /* 0x0000000304008986 */ /* 0x0003e2000c10150e */
[----:B0-----:R-:W-:-:S05]  /*1380*/  @!P0 IMAD.WIDE.U32 R6, R11, 0x2, R6 ;  /* 0x000000020b068825 */ /* 0x001fca00078e0006 */
[----:B------:R1:W-:Y:S01]  /*1390*/  @!P0 STG.E.U16 desc[UR14][R6.64], R13 ;  /* 0x0000000d06008986 */ /* 0x0003e2000c10150e */
[----:B------:R-:W-:Y:S05]  /*13a0*/  BRA.U !UP0, `(.L_x_16) ;  /* 0x0000000508987547 */ /* 0x000fea000b800000 */
[----:B-1----:R-:W-:Y:S01]  /*13b0*/  HADD2.F32 R5, -RZ, R3.H0_H0 ;  /* 0x20000003ff057230 */ /* 0x002fe20000004100 */
[----:B------:R-:W-:Y:S02]  /*13c0*/  UISETP.GE.U32.AND UP1, UPT, UR11, 0x4, UPT ;  /* 0x000000040b00788c */ /* 0x000fe4000bf26070 */
[----:B------:R-:W-:Y:S01]  /*13d0*/  ULOP3.LUT UR5, UR11, 0x3, URZ, 0xc0, !UPT ;  /* 0x000000030b057892 */ /* 0x000fe2000f8ec0ff */
[----:B------:R-:W0:Y:S01]  /*13e0*/  MUFU.RSQ R4, R5 ;  /* 0x0000000500047308 */ /* 0x000e220000001400 */
[----:B------:R-:W-:Y:S02]  /*13f0*/  UMOV UR4, URZ ;  /* 0x000000ff00047c82 */ /* 0x000fe40008000000 */
[----:B------:R-:W-:Y:S01]  /*1400*/  UISETP.NE.AND UP0, UPT, UR5, URZ, UPT ;  /* 0x000000ff0500728c */ /* 0x000fe2000bf05270 */
[----:B0-----:R-:W-:Y:S02]  /*1410*/  F2FP.F16.F32.PACK_AB R4, R4, R4 ;  /* 0x000000040404723e */ /* 0x001fe400000000ff */
[----:B------:R-:W-:Y:S08]  /*1420*/  BRA.U !UP1, `(.L_x_17) ;  /* 0x0000000509107547 */ /* 0x000ff0000b800000 */
[----:B------:R-:W0:Y:S01]  /*1430*/  LDC.64 R12, c[0x0][0x390] ;  /* 0x0000e400ff0c7b82 */ /* 0x000e220000000a00 */
[----:B------:R-:W-:Y:S01]  /*1440*/  MOV R9, UR16 ;  /* 0x0000001000097c02 */ /* 0x000fe20008000f00 */
[----:B------:R-:W-:Y:S01]  /*1450*/  IMAD.U32 R5, RZ, RZ, UR16 ;  /* 0x00000010ff057e24 */ /* 0x000fe2000f8e00ff */
[----:B------:R-:W-:Y:S01]  /*1460*/  ULOP3.LUT UR4, UR11, 0x7ffffffc, URZ, 0xc0, !UPT ;  /* 0x7ffffffc0b047892 */ /* 0x000fe2000f8ec0ff */
[C---:B------:R-:W-:Y:S01]  /*1470*/  IADD3 R7, PT, PT, R0.reuse, UR16, RZ ;  /* 0x0000001000077c10 */ /* 0x040fe2000fffe0ff */
[----:B------:R-:W-:Y:S01]  /*1480*/  IMAD.WIDE.U32 R16, R0, 0x4, RZ ;  /* 0x0000000400107825 */ /* 0x000fe200078e00ff */
[----:B------:R-:W1:Y:S02]  /*1490*/  LDCU.128 UR20, c[0x0][0x390] ;  /* 0x00007200ff1477ac */ /* 0x000e640008000c00 */
[----:B------:R-:W2:Y:S01]  /*14a0*/  LDC.64 R14, c[0x0][0x398] ;  /* 0x0000e600ff0e7b82 */ /* 0x000ea20000000a00 */
[--C-:B------:R-:W-:Y:S01]  /*14b0*/  IMAD R5, R5, 0x2, R0.reuse ;  /* 0x0000000205057824 */ /* 0x100fe200078e0200 */
[----:B------:R-:W-:Y:S01]  /*14c0*/  UIADD3 UR10, UPT, UPT, UR25, 0x10, URZ ;  /* 0x00000010190a7890 */ /* 0x000fe2000fffe0ff */
[----:B------:R-:W-:Y:S01]  /*14d0*/  IMAD R6, R9, 0x3, R0 ;  /* 0x0000000309067824 */ /* 0x000fe200078e0200 */
[----:B------:R-:W-:-:S12]  /*14e0*/  UIADD3 UR9, UPT, UPT, URZ, -UR4, URZ ;  /* 0x80000004ff097290 */ /* 0x000fd8000fffe0ff */
.L_x_18:
[----:B---3--:R-:W3:Y:S01]  /*14f0*/  LDL.128 R8, [UR10+-0x10] ;  /* 0xfffff00aff087983 */ /* 0x008ee20008100c00 */
[C---:B-1----:R-:W-:Y:S02]  /*1500*/  IADD3 R20, P0, PT, R16.reuse, UR20, RZ ;  /* 0x0000001410147c10 */ /* 0x042fe4000ff1e0ff */
[----:B------:R-:W-:Y:S02]  /*1510*/  IADD3 R18, P1, PT, R16, UR22, RZ ;  /* 0x0000001610127c10 */ /* 0x000fe4000ff3e0ff */
[C---:B------:R-:W-:Y:S02]  /*1520*/  IADD3.X R21, PT, PT, R17.reuse, UR21, RZ, P0, !PT ;  /* 0x0000001511157c10 */ /* 0x040fe400087fe4ff */
[----:B------:R-:W-:-:S04]  /*1530*/  IADD3.X R19, PT, PT, R17, UR23, RZ, P1, !PT ;  /* 0x0000001711137c10 */ /* 0x000fc80008ffe4ff */
[----:B------:R-:W4:Y:S04]  /*1540*/  LDG.E R21, desc[UR14][R20.64] ;  /* 0x0000000e14157981 */ /* 0x000f28000c1e1900 */
[----:B------:R-:W4:Y:S01]  /*1550*/  LDG.E R19, desc[UR14][R18.64] ;  /* 0x0000000e12137981 */ /* 0x000f22000c1e1900 */
[----:B------:R-:W-:Y:S01]  /*1560*/  IADD3 R24, P0, PT, R16, UR6, RZ ;  /* 0x0000000610187c10 */ /* 0x000fe2000ff1e0ff */
[----:B0-----:R-:W-:-:S03]  /*1570*/  IMAD.WIDE.U32 R28, R7, 0x4, R12 ;  /* 0x00000004071c7825 */ /* 0x001fc600078e000c */
[----:B------:R-:W-:Y:S01]  /*1580*/  IADD3.X R25, PT, PT, R17, UR7, RZ, P0, !PT ;  /* 0x0000000711197c10 */ /* 0x000fe200087fe4ff */
[----:B--2---:R-:W-:Y:S01]  /*1590*/  IMAD.WIDE.U32 R26, R7, 0x4, R14 ;  /* 0x00000004071a7825 */ /* 0x004fe200078e000e */
[----:B---3--:R-:W-:-:S05]  /*15a0*/  F2FP.F16.F32.PACK_AB R8, R9, R8 ;  /* 0x000000080908723e */ /* 0x008fca00000000ff */
[----:B------:R-:W-:-:S04]  /*15b0*/  HMUL2 R8, R8, R4 ;  /* 0x0000000408087232 */ /* 0x000fc80000000000 */
[----:B----4-:R-:W-:-:S05]  /*15c0*/  HFMA2 R9, R8, R21, R19 ;  /* 0x0000001508097231 */ /* 0x010fca0000000013 */
[----:B------:R0:W-:Y:S04]  /*15d0*/  STG.E desc[UR14][R24.64], R9 ;  /* 0x0000000918007986 */ /* 0x0001e8000c10190e */
[----:B------:R-:W2:Y:S04]  /*15e0*/  LDG.E R29, desc[UR14][R28.64] ;  /* 0x0000000e1c1d7981 */ /* 0x000ea8000c1e1900 */
[----:B------:R-:W2:Y:S01]  /*15f0*/  LDG.E R27, desc[UR14][R26.64] ;  /* 0x0000000e1a1b7981 */ /* 0x000ea2000c1e1900 */
[----:B------:R-:W-:Y:S02]  /*1600*/  F2FP.F16.F32.PACK_AB R10, R11, R10 ;  /* 0x0000000a0b0a723e */ /* 0x000fe400000000ff */
[----:B------:R-:W-:-:S03]  /*1610*/  MOV R18, 0x4 ;  /* 0x0000000400127802 */ /* 0x000fc60000000f00 */
[----:B------:R-:W-:Y:S02]  /*1620*/  HMUL2 R20, R10, R4 ;  /* 0x000000040a147232 */ /* 0x000fe40000000000 */
[----:B0-----:R-:W3:Y:S01]  /*1630*/  LDL.128 R8, [UR10] ;  /* 0x0000000aff087983 */ /* 0x001ee20008100c00 */
[----:B------:R-:W-:-:S04]  /*1640*/  IMAD.WIDE.U32 R18, R7, R18, UR6 ;  /* 0x0000000607127e25 */ /* 0x000fc8000f8e0012 */
[----:B------:R-:W-:-:S04]  /*1650*/  IMAD.WIDE.U32 R22, R5, 0x4, R14 ;  /* 0x0000000405167825 */ /* 0x000fc800078e000e */
[----:B--2---:R-:W-:Y:S02]  /*1660*/  HFMA2 R29, R20, R29, R27 ;  /* 0x0000001d141d7231 */ /* 0x004fe4000000001b */
[----:B------:R-:W-:-:S03]  /*1670*/  IMAD.WIDE.U32 R20, R5, 0x4, R12 ;  /* 0x0000000405147825 */ /* 0x000fc600078e000c */
[----:B------:R0:W-:Y:S04]  /*1680*/  STG.E desc[UR14][R18.64], R29 ;  /* 0x0000001d12007986 */ /* 0x0001e8000c10190e */
[----:B------:R-:W2:Y:S04]  /*1690*/  LDG.E R21, desc[UR14][R20.64] ;  /* 0x0000000e14157981 */ /* 0x000ea8000c1e1900 */
[----:B------:R-:W2:Y:S01]  /*16a0*/  LDG.E R23, desc[UR14][R22.64] ;  /* 0x0000000e16177981 */ /* 0x000ea2000c1e1900 */
[----:B---3--:R-:W-:Y:S01]  /*16b0*/  F2FP.F16.F32.PACK_AB R8, R9, R8 ;  /* 0x000000080908723e */ /* 0x008fe200000000ff */
[----:B------:R-:W-:-:S04]  /*16c0*/  HFMA2 R26, -RZ, RZ, 0, 2.384185791015625e-07 ;  /* 0x00000004ff1a7431 */ /* 0x000fc800000001ff */
[----:B------:R-:W-:Y:S02]  /*16d0*/  HMUL2 R8, R8, R4 ;  /* 0x0000000408087232 */ /* 0x000fe40000000000 */
[----:B------:R-:W-:-:S04]  /*16e0*/  IMAD.WIDE.U32 R24, R6, 0x4, R14 ;  /* 0x0000000406187825 */ /* 0x000fc800078e000e */
[----:B------:R-:W-:-:S04]  /*16f0*/  IMAD.WIDE.U32 R26, R5, R26, UR6 ;  /* 0x00000006051a7e25 */ /* 0x000fc8000f8e001a */
[----:B--2---:R-:W-:Y:S02]  /*1700*/  HFMA2 R28, R8, R21, R23 ;  /* 0x00000015081c7231 */ /* 0x004fe40000000017 */
[----:B------:R-:W-:-:S03]  /*1710*/  IMAD.WIDE.U32 R8, R6, 0x4, R12 ;  /* 0x0000000406087825 */ /* 0x000fc600078e000c */
[----:B------:R3:W-:Y:S04]  /*1720*/  STG.E desc[UR14][R26.64], R28 ;  /* 0x0000001c1a007986 */ /* 0x0007e8000c10190e */
[----:B------:R1:W2:Y:S04]  /*1730*/  LDG.E R8, desc[UR14][R8.64] ;  /* 0x0000000e08087981 */ /* 0x0002a8000c1e1900 */
[----:B------:R-:W2:Y:S01]  /*1740*/  LDG.E R24, desc[UR14][R24.64] ;  /* 0x0000000e18187981 */ /* 0x000ea2000c1e1900 */
[----:B------:R-:W-:Y:S01]  /*1750*/  F2FP.F16.F32.PACK_AB R10, R11, R10 ;  /* 0x0000000a0b0a723e */ /* 0x000fe200000000ff */
[----:B------:R-:W-:-:S04]  /*1760*/  IMAD.MOV.U32 R11, RZ, RZ, 0x4 ;  /* 0x00000004ff0b7424 */ /* 0x000fc800078e00ff */
[----:B-1----:R-:W-:Y:S02]  /*1770*/  HMUL2 R9, R10, R4 ;  /* 0x000000040a097232 */ /* 0x002fe40000000000 */
[----:B------:R-:W-:Y:S01]  /*1780*/  IMAD.WIDE.U32 R10, R6, R11, UR6 ;  /* 0x00000006060a7e25 */ /* 0x000fe2000f8e000b */
[----:B------:R-:W-:-:S04]  /*1790*/  UIADD3 UR9, UPT, UPT, UR9, 0x4, URZ ;  /* 0x0000000409097890 */ /* 0x000fc8000fffe0ff */
[----:B------:R-:W-:Y:S01]  /*17a0*/  UISETP.NE.AND UP1, UPT, UR9, URZ, UPT ;  /* 0x000000ff0900728c */ /* 0x000fe2000bf25270 */
[----:B------:R-:W-:Y:S02]  /*17b0*/  MOV R21, UR16 ;  /* 0x0000001000157c02 */ /* 0x000fe40008000f00 */
[----:B0-----:R-:W-:-:S03]  /*17c0*/  MOV R18, UR16 ;  /* 0x0000001000127c02 */ /* 0x001fc60008000f00 */
[----:B------:R-:W-:Y:S01]  /*17d0*/  IMAD.WIDE.U32 R16, R21, 0x10, R16 ;  /* 0x0000001015107825 */ /* 0x000fe200078e0010 */
[----:B------:R-:W-:Y:S01]  /*17e0*/  LEA R7, R18, R7, 0x2 ;  /* 0x0000000712077211 */ /* 0x000fe200078e10ff */
[----:B------:R-:W-:Y:S02]  /*17f0*/  UIADD3 UR10, UPT, UPT, UR10, 0x20, URZ ;  /* 0x000000200a0a7890 */ /* 0x000fe4000fffe0ff */
[----:B--2---:R-:W-:-:S05]  /*1800*/  HFMA2 R19, R9, R8, R24 ;  /* 0x0000000809137231 */ /* 0x004fca0000000018 */
[----:B------:R3:W-:Y:S01]  /*1810*/  STG.E desc[UR14][R10.64], R19 ;  /* 0x000000130a007986 */ /* 0x0007e2000c10190e */
[----:B------:R-:W-:Y:S01]  /*1820*/  IMAD.U32 R8, RZ, RZ, UR16 ;  /* 0x00000010ff087e24 */ /* 0x000fe2000f8e00ff */
[----:B------:R-:W-:-:S03]  /*1830*/  MOV R9, UR16 ;  /* 0x0000001000097c02 */ /* 0x000fc60008000f00 */
[----:B------:R-:W-:Y:S01]  /*1840*/  IMAD R5, R8, 0x4, R5 ;  /* 0x0000000408057824 */ /* 0x000fe200078e0205 */
[----:B------:R-:W-:Y:S01]  /*1850*/  LEA R6, R9, R6, 0x2 ;  /* 0x0000000609067211 */ /* 0x000fe200078e10ff */
[----:B------:R-:W-:Y:S06]  /*1860*/  BRA.U UP1, `(.L_x_18) ;  /* 0xfffffffd01207547 */ /* 0x000fec000b83ffff */
.L_x_17:
[----:B------:R-:W-:Y:S05]  /*1870*/  BRA.U !UP0, `(.L_x_16) ;  /* 0x0000000108647547 */ /* 0x000fea000b800000 */
[----:B------:R-:W-:Y:S01]  /*1880*/  MOV R5, UR16 ;  /* 0x0000001000057c02 */ /* 0x000fe20008000f00 */
[----:B------:R-:W0:Y:S04]  /*1890*/  LDCU.128 UR20, c[0x0][0x390] ;  /* 0x00007200ff1477ac */ /* 0x000e280008000c00 */
[----:B------:R-:W-:Y:S01]  /*18a0*/  IMAD R0, R5, UR4, R0 ;  /* 0x0000000405007c24 */ /* 0x000fe2000f8e0200 */
[----:B------:R-:W-:Y:S02]  /*18b0*/  UIADD3 UR5, UPT, UPT, URZ, -UR5, URZ ;  /* 0x80000005ff057290 */ /* 0x000fe4000fffe0ff */
[----:B------:R-:W-:Y:S01]  /*18c0*/  UIMAD UR9, UR4, 0x8, UR24 ;  /* 0x00000008040978a4 */ /* 0x000fe2000f8e0218 */
[----:B------:R-:W-:-:S11]  /*18d0*/  IMAD.WIDE.U32 R6, R0, 0x4, RZ ;  /* 0x0000000400067825 */ /* 0x000fd600078e00ff */
.L_x_19:
[----:B--2---:R-:W2:Y:S01]  /*18e0*/  LDL.64 R12, [UR9] ;  /* 0x00000009ff0c7983 */ /* 0x004ea20008100a00 */
[C---:B0-----:R-:W-:Y:S02]  /*18f0*/  IADD3 R8, P0, PT, R6.reuse, UR20, RZ ;  /* 0x0000001406087c10 */ /* 0x041fe4000ff1e0ff */
[----:B---3--:R-:W-:Y:S02]  /*1900*/  IADD3 R10, P1, PT, R6, UR22, RZ ;  /* 0x00000016060a7c10 */ /* 0x008fe4000ff3e0ff */
[C---:B------:R-:W-:Y:S02]  /*1910*/  IADD3.X R9, PT, PT, R7.reuse, UR21, RZ, P0, !PT ;  /* 0x0000001507097c10 */ /* 0x040fe400087fe4ff */
[----:B------:R-:W-:-:S04]  /*1920*/  IADD3.X R11, PT, PT, R7, UR23, RZ, P1, !PT ;  /* 0x00000017070b7c10 */ /* 0x000fc80008ffe4ff */
[----:B------:R-:W3:Y:S04]  /*1930*/  LDG.E R9, desc[UR14][R8.64] ;  /* 0x0000000e08097981 */ /* 0x000ee8000c1e1900 */
[----:B------:R-:W3:Y:S01]  /*1940*/  LDG.E R11, desc[UR14][R10.64] ;  /* 0x0000000e0a0b7981 */ /* 0x000ee2000c1e1900 */
[----:B------:R-:W-:-:S04]  /*1950*/  UIADD3 UR5, UPT, UPT, UR5, 0x1, URZ ;  /* 0x0000000105057890 */ /* 0x000fc8000fffe0ff */
[----:B------:R-:W-:Y:S02]  /*1960*/  UISETP.NE.AND UP0, UPT, UR5, URZ, UPT ;  /* 0x000000ff0500728c */ /* 0x000fe4000bf05270 */
[----:B------:R-:W-:Y:S01]  /*1970*/  UIADD3 UR9, UPT, UPT, UR9, 0x8, URZ ;  /* 0x0000000809097890 */ /* 0x000fe2000fffe0ff */
[----:B--2---:R-:W-:-:S05]  /*1980*/  F2FP.F16.F32.PACK_AB R13, R13, R12 ;  /* 0x0000000c0d0d723e */ /* 0x004fca00000000ff */
[----:B------:R-:W-:Y:S01]  /*1990*/  HFMA2 R0, R13, R4, -RZ ;  /* 0x000000040d007231 */ /* 0x000fe200001000ff */
[----:B------:R-:W-:-:S04]  /*19a0*/  IADD3 R12, P0, PT, R6, UR6, RZ ;  /* 0x00000006060c7c10 */ /* 0x000fc8000ff1e0ff */
[----:B------:R-:W-:Y:S01]  /*19b0*/  IADD3.X R13, PT, PT, R7, UR7, RZ, P0, !PT ;  /* 0x00000007070d7c10 */ /* 0x000fe200087fe4ff */
[----:B---3--:R-:W-:-:S05]  /*19c0*/  HFMA2 R5, R0, R9, R11 ;  /* 0x0000000900057231 */ /* 0x008fca000000000b */
[----:B------:R2:W-:Y:S01]  /*19d0*/  STG.E desc[UR14][R12.64], R5 ;  /* 0x000000050c007986 */ /* 0x0005e2000c10190e */
[----:B------:R-:W-:-:S04]  /*19e0*/  IMAD.U32 R9, RZ, RZ, UR16 ;  /* 0x00000010ff097e24 */ /* 0x000fc8000f8e00ff */
[----:B------:R-:W-:Y:S01]  /*19f0*/  IMAD.WIDE.U32 R6, R9, 0x4, R6 ;  /* 0x0000000409067825 */ /* 0x000fe200078e0006 */
[----:B------:R-:W-:Y:S06]  /*1a00*/  BRA.U UP0, `(.L_x_19) ;  /* 0xfffffffd00b47547 */ /* 0x000fec000b83ffff */
.L_x_16:
[----:B------:R-:W0:Y:S02]  /*1a10*/  LDCU UR4, c[0x0][0x3b8] ;  /* 0x00007700ff0477ac */ /* 0x000e240008000800 */
[----:B0-----:R-:W-:-:S13]  /*1a20*/  ISETP.GE.AND P0, PT, R2, UR4, PT ;  /* 0x0000000402007c0c */ /* 0x001fda000bf06270 */
[----:B------:R-:W-:Y:S05]  /*1a30*/  @P0 EXIT ;  /* 0x000000000000094d */ /* 0x000fea0003800000 */
[----:B-12---:R-:W0:Y:S01]  /*1a40*/  LDC.64 R4, c[0x0][0x390] ;  /* 0x0000e400ff047b82 */ /* 0x006e220000000a00 */
[----:B------:R-:W2:Y:S07]  /*1a50*/  LDL.64 R8, [UR8] ;  /* 0x00000008ff087983 */ /* 0x000eae0008100a00 */
[----:B------:R-:W1:Y:S01]  /*1a60*/  LDC.64 R6, c[0x0][0x398] ;  /* 0x0000e600ff067b82 */ /* 0x000e620000000a00 */
[----:B0-----:R-:W-:-:S06]  /*1a70*/  IMAD.WIDE R4, R2, 0x4, R4 ;  /* 0x0000000402047825 */ /* 0x001fcc00078e0204 */
[----:B------:R-:W4:Y:S01]  /*1a80*/  LDG.E R5, desc[UR14][R4.64] ;  /* 0x0000000e04057981 */ /* 0x000f22000c1e1900 */
[----:B-1----:R-:W-:-:S06]  /*1a90*/  IMAD.WIDE R6, R2, 0x4, R6 ;  /* 0x0000000402067825 */ /* 0x002fcc00078e0206 */
[----:B------:R-:W4:Y:S01]  /*1aa0*/  LDG.E R7, desc[UR14][R6.64] ;  /* 0x0000000e06077981 */ /* 0x000f22000c1e1900 */
[----:B------:R-:W-:-:S06]  /*1ab0*/  HADD2.F32 R0, -RZ, R3.H0_H0 ;  /* 0x20000003ff007230 */ /* 0x000fcc0000004100 */
[----:B------:R-:W0:Y:S02]  /*1ac0*/  MUFU.RSQ R0, R0 ;  /* 0x0000000000007308 */ /* 0x000e240000001400 */
[----:B0-----:R-:W-:Y:S02]  /*1ad0*/  F2FP.F16.F32.PACK_AB R3, R0, R0 ;  /* 0x000000000003723e */ /* 0x001fe400000000ff */
[----:B--2---:R-:W-:Y:S02]  /*1ae0*/  F2FP.F16.F32.PACK_AB R8, R9, R8 ;  /* 0x000000080908723e */ /* 0x004fe400000000ff */
[----:B------:R-:W-:-:S03]  /*1af0*/  MOV R9, 0x4 ;  /* 0x0000000400097802 */ /* 0x000fc60000000f00 */
[----:B------:R-:W-:Y:S02]  /*1b00*/  HMUL2 R8, R8, R3 ;  /* 0x0000000308087232 */ /* 0x000fe40000000000 */
[----:B------:R-:W-:-:S04]  /*1b10*/  IMAD.WIDE R2, R2, R9, UR6 ;  /* 0x0000000602027e25 */ /* 0x000fc8000f8e0209 */
[----:B----4-:R-:W-:-:S05]  /*1b20*/  HFMA2 R9, R8, R5, R7 ;  /* 0x0000000508097231 */ /* 0x010fca0000000007 */
[----:B------:R-:W-:Y:S01]  /*1b30*/  STG.E desc[UR14][R2.64], R9 ;  /* 0x0000000902007986 */ /* 0x000fe2000c10190e */
[----:B------:R-:W-:Y:S05]  /*1b40*/  EXIT ;  /* 0x000000000000794d */ /* 0x000fea0003800000 */
        .weak           $__internal_0_$__cuda_sm3x_div_rn_noftz_f32_slowpath
        .type           $__internal_0_$__cuda_sm3x_div_rn_noftz_f32_slowpath,@function
        .size           $__internal_0_$__cuda_sm3x_div_rn_noftz_f32_slowpath,(.L_x_61 - $__internal_0_$__cuda_sm3x_div_rn_noftz_f32_slowpath)
$__internal_0_$__cuda_sm3x_div_rn_noftz_f32_slowpath:
[----:B------:R-:W-:Y:S02]  /*1b50*/  SHF.R.U32.HI R7, RZ, 0x17, R4 ;  /* 0x00000017ff077819 */ /* 0x000fe40000011604 */
[----:B------:R-:W-:Y:S02]  /*1b60*/  SHF.R.U32.HI R5, RZ, 0x17, R3 ;  /* 0x00000017ff057819 */ /* 0x000fe40000011603 */
[----:B------:R-:W-:Y:S02]  /*1b70*/  LOP3.LUT R7, R7, 0xff, RZ, 0xc0, !PT ;  /* 0x000000ff07077812 */ /* 0x000fe400078ec0ff */
[----:B------:R-:W-:Y:S02]  /*1b80*/  LOP3.LUT R11, R5, 0xff, RZ, 0xc0, !PT ;  /* 0x000000ff050b7812 */ /* 0x000fe400078ec0ff */
[----:B------:R-:W-:-:S03]  /*1b90*/  IADD3 R10, PT, PT, R7, -0x1, RZ ;  /* 0xffffffff070a7810 */ /* 0x000fc60007ffe0ff */
[----:B------:R-:W-:Y:S01]  /*1ba0*/  VIADD R9, R11, 0xffffffff ;  /* 0xffffffff0b097836 */ /* 0x000fe20000000000 */
[----:B------:R-:W-:-:S04]  /*1bb0*/  ISETP.GT.U32.AND P0, PT, R10, 0xfd, PT ;  /* 0x000000fd0a00780c */ /* 0x000fc80003f04070 */
[----:B------:R-:W-:-:S13]  /*1bc0*/  ISETP.GT.U32.OR P0, PT, R9, 0xfd, P0 ;  /* 0x000000fd0900780c */ /* 0x000fda0000704470 */
[----:B------:R-:W-:Y:S01]  /*1bd0*/  @!P0 MOV R5, RZ ;  /* 0x000000ff00058202 */ /* 0x000fe20000000f00 */
[----:B------:R-:W-:Y:S06]  /*1be0*/  @!P0 BRA `(.L_x_20) ;  /* 0x00000000005c8947 */ /* 0x000fec0003800000 */
[----:B------:R-:W-:Y:S02]  /*1bf0*/  FSETP.GTU.FTZ.AND P0, PT, |R3|, +INF , PT ;  /* 0x7f8000000300780b */ /* 0x000fe40003f1c200 */
[----:B------:R-:W-:-:S04]  /*1c00*/  FSETP.GTU.FTZ.AND P1, PT, |R4|, +INF , PT ;  /* 0x7f8000000400780b */ /* 0x000fc80003f3c200 */
[----:B------:R-:W-:-:S13]  /*1c10*/  PLOP3.LUT P0, PT, P0, P1, PT, 0xf8, 0x8f ;  /* 0x00000000008f781c */ /* 0x000fda0000703f70 */
[----:B------:R-:W-:Y:S05]  /*1c20*/  @P0 BRA `(.L_x_21) ;  /* 0x0000000400440947 */ /* 0x000fea0003800000 */
[----:B------:R-:W-:-:S13]  /*1c30*/  LOP3.LUT P0, RZ, R4, 0x7fffffff, R3, 0xc8, !PT ;  /* 0x7fffffff04ff7812 */ /* 0x000fda000780c803 */
[----:B------:R-:W-:Y:S05]  /*1c40*/  @!P0 BRA `(.L_x_22) ;  /* 0x0000000400348947 */ /* 0x000fea0003800000 */
[C---:B------:R-:W-:Y:S02]  /*1c50*/  FSETP.NEU.FTZ.AND P2, PT, |R3|.reuse, +INF , PT ;  /* 0x7f8000000300780b */ /* 0x040fe40003f5d200 */
[----:B------:R-:W-:Y:S02]  /*1c60*/  FSETP.NEU.FTZ.AND P1, PT, |R4|, +INF , PT ;  /* 0x7f8000000400780b */ /* 0x000fe40003f3d200 */
[----:B------:R-:W-:-:S11]  /*1c70*/  FSETP.NEU.FTZ.AND P0, PT, |R3|, +INF , PT ;  /* 0x7f8000000300780b */ /* 0x000fd60003f1d200 */
[----:B------:R-:W-:Y:S05]  /*1c80*/  @!P1 BRA !P2, `(.L_x_22) ;  /* 0x0000000400249947 */ /* 0x000fea0005000000 */
[----:B------:R-:W-:-:S04]  /*1c90*/  LOP3.LUT P2, RZ, R3, 0x7fffffff, RZ, 0xc0, !PT ;  /* 0x7fffffff03ff7812 */ /* 0x000fc8000784c0ff */
[----:B------:R-:W-:-:S13]  /*1ca0*/  PLOP3.LUT P1, PT, P1, P2, PT, 0x2f, 0xf2 ;  /* 0x0000000000f2781c */ /* 0x000fda0000f24577 */
[----:B------:R-:W-:Y:S05]  /*1cb0*/  @P1 BRA `(.L_x_23) ;  /* 0x0000000400101947 */ /* 0x000fea0003800000 */
[----:B------:R-:W-:-:S04]  /*1cc0*/  LOP3.LUT P1, RZ, R4, 0x7fffffff, RZ, 0xc0, !PT ;  /* 0x7fffffff04ff7812 */ /* 0x000fc8000782c0ff */
[----:B------:R-:W-:-:S13]  /*1cd0*/  PLOP3.LUT P0, PT, P0, P1, PT, 0x2f, 0xf2 ;  /* 0x0000000000f2781c */ /* 0x000fda0000702577 */
[----:B------:R-:W-:Y:S05]  /*1ce0*/  @P0 BRA `(.L_x_24) ;  /* 0x0000000000f80947 */ /* 0x000fea0003800000 */
[----:B------:R-:W-:Y:S02]  /*1cf0*/  ISETP.GE.AND P0, PT, R9, RZ, PT ;  /* 0x000000ff0900720c */ /* 0x000fe40003f06270 */
[----:B------:R-:W-:-:S11]  /*1d00*/  ISETP.GE.AND P1, PT, R10, RZ, PT ;  /* 0x000000ff0a00720c */ /* 0x000fd60003f26270 */
[----:B------:R-:W-:Y:S01]  /*1d10*/  @P0 MOV R5, RZ ;  /* 0x000000ff00050202 */ /* 0x000fe20000000f00 */
[----:B------:R-:W-:Y:S02]  /*1d20*/  @!P0 IMAD.MOV.U32 R5, RZ, RZ, -0x40 ;  /* 0xffffffc0ff058424 */ /* 0x000fe400078e00ff */
[----:B------:R-:W-:Y:S01]  /*1d30*/  @!P0 FFMA R3, R3, 1.84467440737095516160e+19, RZ ;  /* 0x5f80000003038823 */ /* 0x000fe200000000ff */
[----:B------:R-:W-:Y:S02]  /*1d40*/  @!P1 FFMA R4, R4, 1.84467440737095516160e+19, RZ ;  /* 0x5f80000004049823 */ /* 0x000fe400000000ff */
[----:B------:R-:W-:-:S07]  /*1d50*/  @!P1 IADD3 R5, PT, PT, R5, 0x40, RZ ;  /* 0x0000004005059810 */ /* 0x000fce0007ffe0ff */
.L_x_20:
[----:B------:R-:W-:-:S04]  /*1d60*/  LEA R9, R7, 0xc0800000, 0x17 ;  /* 0xc080000007097811 */ /* 0x000fc800078eb8ff */
[----:B------:R-:W-:Y:S01]  /*1d70*/  IADD3 R9, PT, PT, -R9, R4, RZ ;  /* 0x0000000409097210 */ /* 0x000fe20007ffe1ff */
[----:B------:R-:W-:-:S03]  /*1d80*/  VIADD R4, R11, 0xffffff81 ;  /* 0xffffff810b047836 */ /* 0x000fc60000000000 */
[----:B------:R-:W0:Y:S01]  /*1d90*/  MUFU.RCP R10, R9 ;  /* 0x00000009000a7308 */ /* 0x000e220000001000 */
[----:B------:R-:W-:Y:S01]  /*1da0*/  FADD.FTZ R18, -RZ, -R9 ;  /* 0x80000009ff127221 */ /* 0x000fe20000010100 */
[----:B------:R-:W-:-:S03]  /*1db0*/  IMAD R3, R4, -0x800000, R3 ;  /* 0xff80000004037824 */ /* 0x000fc600078e0203 */
[----:B0-----:R-:W-:-:S04]  /*1dc0*/  FFMA R11, R10, R18, 1 ;  /* 0x3f8000000a0b7423 */ /* 0x001fc80000000012 */
[----:B------:R-:W-:-:S04]  /*1dd0*/  FFMA R15, R10, R11, R10 ;  /* 0x0000000b0a0f7223 */ /* 0x000fc8000000000a */
[----:B------:R-:W-:-:S04]  /*1de0*/  FFMA R10, R3, R15, RZ ;  /* 0x0000000f030a7223 */ /* 0x000fc800000000ff */
[----:B------:R-:W-:-:S04]  /*1df0*/  FFMA R11, R18, R10, R3 ;  /* 0x0000000a120b7223 */ /* 0x000fc80000000003 */
[----:B------:R-:W-:Y:S01]  /*1e00*/  FFMA R20, R15, R11, R10 ;  /* 0x0000000b0f147223 */ /* 0x000fe2000000000a */
[----:B------:R-:W-:-:S03]  /*1e10*/  IADD3 R10, PT, PT, R4, 0x7f, -R7 ;  /* 0x0000007f040a7810 */ /* 0x000fc60007ffe807 */
[----:B------:R-:W-:Y:S01]  /*1e20*/  FFMA R11, R18, R20, R3 ;  /* 0x00000014120b7223 */ /* 0x000fe20000000003 */
[----:B------:R-:W-:-:S03]  /*1e30*/  IADD3 R10, PT, PT, R10, R5, RZ ;  /* 0x000000050a0a7210 */ /* 0x000fc60007ffe0ff */
[----:B------:R-:W-:-:S05]  /*1e40*/  FFMA R3, R15, R11, R20 ;  /* 0x0000000b0f037223 */ /* 0x000fca0000000014 */
[----:B------:R-:W-:-:S04]  /*1e50*/  SHF.R.U32.HI R4, RZ, 0x17, R3 ;  /* 0x00000017ff047819 */ /* 0x000fc80000011603 */
[----:B------:R-:W-:-:S04]  /*1e60*/  LOP3.LUT R4, R4, 0xff, RZ, 0xc0, !PT ;  /* 0x000000ff04047812 */ /* 0x000fc800078ec0ff */
[----:B------:R-:W-:-:S05]  /*1e70*/  IADD3 R9, PT, PT, R4, R10, RZ ;  /* 0x0000000a04097210 */ /* 0x000fca0007ffe0ff */
[----:B------:R-:W-:-:S05]  /*1e80*/  VIADD R4, R9, 0xffffffff ;  /* 0xffffffff09047836 */ /* 0x000fca0000000000 */
[----:B------:R-:W-:-:S13]  /*1e90*/  ISETP.GE.U32.AND P0, PT, R4, 0xfe, PT ;  /* 0x000000fe0400780c */ /* 0x000fda0003f06070 */
[----:B------:R-:W-:Y:S05]  /*1ea0*/  @!P0 BRA `(.L_x_25) ;  /* 0x0000000000808947 */ /* 0x000fea0003800000 */
[----:B------:R-:W-:-:S13]  /*1eb0*/  ISETP.GT.AND P0, PT, R9, 0xfe, PT ;  /* 0x000000fe0900780c */ /* 0x000fda0003f04270 */
[----:B------:R-:W-:Y:S05]  /*1ec0*/  @P0 BRA `(.L_x_26) ;  /* 0x00000000006c0947 */ /* 0x000fea0003800000 */
[----:B------:R-:W-:-:S13]  /*1ed0*/  ISETP.GE.AND P0, PT, R9, 0x1, PT ;  /* 0x000000010900780c */ /* 0x000fda0003f06270 */
[----:B------:R-:W-:Y:S05]  /*1ee0*/  @P0 BRA `(.L_x_27) ;  /* 0x0000000000980947 */ /* 0x000fea0003800000 */
[----:B------:R-:W-:Y:S02]  /*1ef0*/  ISETP.GE.AND P0, PT, R9, -0x18, PT ;  /* 0xffffffe80900780c */ /* 0x000fe40003f06270 */
[----:B------:R-:W-:-:S11]  /*1f00*/  LOP3.LUT R3, R3, 0x80000000, RZ, 0xc0, !PT ;  /* 0x8000000003037812 */ /* 0x000fd600078ec0ff */
[----:B------:R-:W-:Y:S05]  /*1f10*/  @!P0 BRA `(.L_x_27) ;  /* 0x00000000008c8947 */ /* 0x000fea0003800000 */
[-CC-:B------:R-:W-:Y:S01]  /*1f20*/  FFMA.RZ R4, R15, R11.reuse, R20.reuse ;  /* 0x0000000b0f047223 */ /* 0x180fe2000000c014 */
[----:B------:R-:W-:Y:S01]  /*1f30*/  IADD3 R10, PT, PT, R9, 0x20, RZ ;  /* 0x00000020090a7810 */ /* 0x000fe20007ffe0ff */
[-CC-:B------:R-:W-:Y:S01]  /*1f40*/  FFMA.RM R5, R15, R11.reuse, R20.reuse ;  /* 0x0000000b0f057223 */ /* 0x180fe20000004014 */
[----:B------:R-:W-:Y:S02]  /*1f50*/  ISETP.NE.AND P2, PT, R9, RZ, PT ;  /* 0x000000ff0900720c */ /* 0x000fe40003f45270 */
[----:B------:R-:W-:Y:S01]  /*1f60*/  LOP3.LUT R7, R4, 0x7fffff, RZ, 0xc0, !PT ;  /* 0x007fffff04077812 */ /* 0x000fe200078ec0ff */
[----:B------:R-:W-:Y:S01]  /*1f70*/  FFMA.RP R4, R15, R11, R20 ;  /* 0x0000000b0f047223 */ /* 0x000fe20000008014 */
[----:B------:R-:W-:Y:S02]  /*1f80*/  ISETP.NE.AND P1, PT, R9, RZ, PT ;  /* 0x000000ff0900720c */ /* 0x000fe40003f25270 */
[----:B------:R-:W-:Y:S02]  /*1f90*/  LOP3.LUT R7, R7, 0x800000, RZ, 0xfc, !PT ;  /* 0x0080000007077812 */ /* 0x000fe400078efcff */
[----:B------:R-:W-:-:S02]  /*1fa0*/  IADD3 R9, PT, PT, RZ, -R9, RZ ;  /* 0x80000009ff097210 */ /* 0x000fc40007ffe0ff */
[----:B------:R-:W-:Y:S02]  /*1fb0*/  SHF.L.U32 R10, R7, R10, RZ ;  /* 0x0000000a070a7219 */ /* 0x000fe400000006ff */
[----:B------:R-:W-:Y:S02]  /*1fc0*/  FSETP.NEU.FTZ.AND P0, PT, R4, R5, PT ;  /* 0x000000050400720b */ /* 0x000fe40003f1d000 */
[----:B------:R-:W-:Y:S02]  /*1fd0*/  SEL R4, R9, RZ, P2 ;  /* 0x000000ff09047207 */ /* 0x000fe40001000000 */
[----:B------:R-:W-:Y:S02]  /*1fe0*/  ISETP.NE.AND P1, PT, R10, RZ, P1 ;  /* 0x000000ff0a00720c */ /* 0x000fe40000f25270 */
[----:B------:R-:W-:Y:S02]  /*1ff0*/  SHF.R.U32.HI R4, RZ, R4, R7 ;  /* 0x00000004ff047219 */ /* 0x000fe40000011607 */
[----:B------:R-:W-:-:S02]  /*2000*/  PLOP3.LUT P0, PT, P0, P1, PT, 0xf8, 0x8f ;  /* 0x00000000008f781c */ /* 0x000fc40000703f70 */
[----:B------:R-:W-:Y:S02]  /*2010*/  SHF.R.U32.HI R10, RZ, 0x1, R4 ;  /* 0x00000001ff0a7819 */ /* 0x000fe40000011604 */
[----:B------:R-:W-:-:S04]  /*2020*/  SEL R5, RZ, 0x1, !P0 ;  /* 0x00000001ff057807 */ /* 0x000fc80004000000 */
[----:B------:R-:W-:-:S04]  /*2030*/  LOP3.LUT R5, R5, 0x1, R10, 0xf8, !PT ;  /* 0x0000000105057812 */ /* 0x000fc800078ef80a */
[----:B------:R-:W-:-:S05]  /*2040*/  LOP3.LUT R5, R5, R4, RZ, 0xc0, !PT ;  /* 0x0000000405057212 */ /* 0x000fca00078ec0ff */
[----:B------:R-:W-:-:S05]  /*2050*/  IMAD.IADD R10, R10, 0x1, R5 ;  /* 0x000000010a0a7824 */ /* 0x000fca00078e0205 */
[----:B------:R-:W-:Y:S01]  /*2060*/  LOP3.LUT R3, R10, R3, RZ, 0xfc, !PT ;  /* 0x000000030a037212 */ /* 0x000fe200078efcff */
[----:B------:R-:W-:Y:S06]  /*2070*/  BRA `(.L_x_27) ;  /* 0x0000000000347947 */ /* 0x000fec0003800000 */
.L_x_26:
[----:B------:R-:W-:-:S04]  /*2080*/  LOP3.LUT R3, R3, 0x80000000, RZ, 0xc0, !PT ;  /* 0x8000000003037812 */ /* 0x000fc800078ec0ff */
[----:B------:R-:W-:Y:S01]  /*2090*/  LOP3.LUT R3, R3, 0x7f800000, RZ, 0xfc, !PT ;  /* 0x7f80000003037812 */ /* 0x000fe200078efcff */
[----:B------:R-:W-:Y:S06]  /*20a0*/  BRA `(.L_x_27) ;  /* 0x0000000000287947 */ /* 0x000fec0003800000 */
.L_x_25:
[----:B------:R-:W-:Y:S01]  /*20b0*/  LEA R3, R10, R3, 0x17 ;  /* 0x000000030a037211 */ /* 0x000fe200078eb8ff */
[----:B------:R-:W-:Y:S06]  /*20c0*/  BRA `(.L_x_27) ;  /* 0x0000000000207947 */ /* 0x000fec0003800000 */
.L_x_24:
[----:B------:R-:W-:-:S04]  /*20d0*/  LOP3.LUT R3, R4, 0x80000000, R3, 0x48, !PT ;  /* 0x8000000004037812 */ /* 0x000fc800078e4803 */
[----:B------:R-:W-:Y:S01]  /*20e0*/  LOP3.LUT R3, R3, 0x7f800000, RZ, 0xfc, !PT ;  /* 0x7f80000003037812 */ /* 0x000fe200078efcff */
[----:B------:R-:W-:Y:S06]  /*20f0*/  BRA `(.L_x_27) ;  /* 0x0000000000147947 */ /* 0x000fec0003800000 */
.L_x_23:
[----:B------:R-:W-:Y:S01]  /*2100*/  LOP3.LUT R3, R4, 0x80000000, R3, 0x48, !PT ;  /* 0x8000000004037812 */ /* 0x000fe200078e4803 */
[----:B------:R-:W-:Y:S06]  /*2110*/  BRA `(.L_x_27) ;  /* 0x00000000000c7947 */ /* 0x000fec0003800000 */
.L_x_22:
[----:B------:R-:W0:Y:S01]  /*2120*/  MUFU.RSQ R3, -QNAN ;  /* 0xffc0000000037908 */ /* 0x000e220000001400 */
[----:B------:R-:W-:Y:S05]  /*2130*/  BRA `(.L_x_27) ;  /* 0x0000000000047947 */ /* 0x000fea0003800000 */
.L_x_21:
[----:B------:R-:W-:-:S07]  /*2140*/  FADD.FTZ R3, R3, R4 ;  /* 0x0000000403037221 */ /* 0x000fce0000010000 */
.L_x_27:
[----:B------:R-:W-:-:S04]  /*2150*/  HFMA2 R9, -RZ, RZ, 0, 0 ;  /* 0x00000000ff097431 */ /* 0x000fc800000001ff */
[----:B0-----:R-:W-:Y:S05]  /*2160*/  RET.REL.NODEC R8 `(_Z30fused_bias_residual_layer_normP6__halfPKS_S2_S2_fbbS0_S0_i) ;  /* 0xffffffdc08a47950 */ /* 0x001fea0003c3ffff */
.L_x_28:
[----:B------:R-:W-:-:S00]  /*2170*/  BRA `(.L_x_28) ;  /* 0xfffffffc00fc7947 */ /* 0x000fc0000383ffff */
[----:B------:R-:W-:-:S00]  /*2180*/  NOP ;  /* 0x0000000000007918 */ /* 0x000fc00000000000 */
[----:B------:R-:W-:-:S00]  /*2190*/  NOP ;  /* 0x0000000000007918 */ /* 0x000fc00000000000 */
[----:B------:R-:W-:-:S00]  /*21a0*/  NOP ;  /* 0x0000000000007918 */ /* 0x000fc00000000000 */
[----:B------:R-:W-:-:S00]  /*21b0*/  NOP ;  /* 0x0000000000007918 */ /* 0x000fc00000000000 */
[----:B------:R-:W-:-:S00]  /*21c0*/  NOP ;  /* 0x0000000000007918 */ /* 0x000fc00000000000 */
[----:B------:R-:W-:-:S00]  /*21d0*/  NOP ;  /* 0x0000000000007918 */ /* 0x000fc00000000000 */
[----:B------:R-:W-:-:S00]  /*21e0*/  NOP ;  /* 0x0000000000007918 */ /* 0x000fc00000000000 */
[----:B------:R-:W-:-:S00]  /*21f0*/  NOP ;  /* 0x0000000000007918 */ /* 0x000fc00000000000 */
.L_x_61:


//--------------------- .text._Z30fused_bias_residual_layer_normPfPKfS1_S1_fbbS_S_i --------------------------
	.section	.text._Z30fused_bias_residual_layer_normPfPKfS1_S1_fbbS_S_i,"ax",@progbits
	.align	128
        .global         _Z30fused_bias_residual_layer_normPfPKfS1_S1_fbbS_S_i
        .type           _Z30fused_bias_residual_layer_normPfPKfS1_S1_fbbS_S_i,@function
        .size           _Z30fused_bias_residual_layer_normPfPKfS1_S1_fbbS_S_i,(.L_x_62 - _Z30fused_bias_residual_layer_normPfPKfS1_S1_fbbS_S_i)
        .other          _Z30fused_bias_residual_layer_normPfPKfS1_S1_fbbS_S_i,@"STO_CUDA_ENTRY STV_DEFAULT"
_Z30fused_bias_residual_layer_normPfPKfS1_S1_fbbS_S_i:
.text._Z30fused_bias_residual_layer_normPfPKfS1_S1_fbbS_S_i:
[----:B------:R-:W0:Y:S08]  /*0000*/  LDC R1, c[0x0][0x37c] ;  /* 0x0000df00ff017b82 */ /* 0x000e300000000800 */
[----:B------:R-:W1:Y:S01]  /*0010*/  LDC R0, c[0x0][0x360] ;  /* 0x0000d800ff007b82 */ /* 0x000e620000000800 */
[----:B------:R-:W2:Y:S01]  /*0020*/  S2R R12, SR_CTAID.X ;  /* 0x00000000000c7919 */ /* 0x000ea20000002500 */
[----:B------:R-:W3:Y:S01]  /*0030*/  LDCU.128 UR12, c[0x0][0x380] ;  /* 0x00007000ff0c77ac */ /* 0x000ee20008000c00 */
[----:B0-----:R-:W-:Y:S01]  /*0040*/  IADD3 R1, PT, PT, R1, -0x100, RZ ;  /* 0xffffff0001017810 */ /* 0x001fe20007ffe0ff */
[----:B------:R-:W-:Y:S01]  /*0050*/  HFMA2 R27, -RZ, RZ, 0, 0 ;  /* 0x00000000ff1b7431 */ /* 0x000fe200000001ff */
[----:B------:R-:W0:Y:S01]  /*0060*/  S2R R13, SR_TID.X ;  /* 0x00000000000d7919 */ /* 0x000e220000002100 */
[----:B------:R-:W4:Y:S01]  /*0070*/  LDCU.64 UR8, c[0x0][0x358] ;  /* 0x00006b00ff0877ac */ /* 0x000f220008000a00 */
[----:B------:R-:W-:Y:S01]  /*0080*/  R2UR UR6, R1 ;  /* 0x00000000010672ca */ /* 0x000fe200000e0000 */
[----:B------:R-:W5:Y:S01]  /*0090*/  LDC R9, c[0x0][0x3b8] ;  /* 0x0000ee00ff097b82 */ /* 0x000f620000000800 */
[----:B-1----:R-:W-:-:S02]  /*00a0*/  IABS R5, R0 ;  /* 0x0000000000057213 */ /* 0x002fc40000000000 */
[----:B------:R-:W-:Y:S02]  /*00b0*/  IABS R8, R0 ;  /* 0x0000000000087213 */ /* 0x000fe40000000000 */
[----:B------:R-:W1:Y:S01]  /*00c0*/  I2F.RP R4, R5 ;  /* 0x0000000500047306 */ /* 0x000e620000209400 */
[----:B------:R-:W-:Y:S02]  /*00d0*/  ISETP.NE.AND P1, PT, R0, RZ, PT ;  /* 0x000000ff0000720c */ /* 0x000fe40003f25270 */
[----:B------:R-:W-:-:S05]  /*00e0*/  IADD3 R8, PT, PT, RZ, -R8, RZ ;  /* 0x80000008ff087210 */ /* 0x000fca0007ffe0ff */
[----:B-1----:R-:W1:Y:S02]  /*00f0*/  MUFU.RCP R4, R4 ;  /* 0x0000000400047308 */ /* 0x002e640000001000 */
[----:B-1----:R-:W-:Y:S02]  /*0100*/  IADD3 R2, PT, PT, R4, 0xffffffe, RZ ;  /* 0x0ffffffe04027810 */ /* 0x002fe40007ffe0ff */
[----:B-----5:R-:W-:-:S04]  /*0110*/  IABS R4, R9 ;  /* 0x0000000900047213 */ /* 0x020fc80000000000 */
[----:B------:R1:W5:Y:S02]  /*0120*/  F2I.FTZ.U32.TRUNC.NTZ R3, R2 ;  /* 0x0000000200037305 */ /* 0x000364000021f000 */
[----:B-1----:R-:W-:Y:S01]  /*0130*/  IMAD.MOV.U32 R2, RZ, RZ, RZ ;  /* 0x000000ffff027224 */ /* 0x002fe200078e00ff */
[----:B-----5:R-:W-:-:S05]  /*0140*/  IADD3 R6, PT, PT, RZ, -R3, RZ ;  /* 0x80000003ff067210 */ /* 0x020fca0007ffe0ff */
[----:B------:R-:W-:-:S04]  /*0150*/  IMAD R7, R6, R5, RZ ;  /* 0x0000000506077224 */ /* 0x000fc800078e02ff */
[----:B------:R-:W-:Y:S01]  /*0160*/  IMAD.HI.U32 R3, R3, R7, R2 ;  /* 0x0000000703037227 */ /* 0x000fe200078e0002 */
[----:B------:R-:W-:-:S03]  /*0170*/  MOV R2, R8 ;  /* 0x0000000800027202 */ /* 0x000fc60000000f00 */
[----:B--2---:R-:W-:Y:S02]  /*0180*/  IMAD R8, R12, R9, RZ ;  /* 0x000000090c087224 */ /* 0x004fe400078e02ff */
[----:B------:R-:W-:-:S04]  /*0190*/  IMAD.HI.U32 R3, R3, R4, RZ ;  /* 0x0000000403037227 */ /* 0x000fc800078e00ff */
[----:B------:R-:W-:-:S05]  /*01a0*/  IMAD R2, R3, R2, R4 ;  /* 0x0000000203027224 */ /* 0x000fca00078e0204 */
[----:B------:R-:W-:-:S13]  /*01b0*/  ISETP.GT.U32.AND P2, PT, R5, R2, PT ;  /* 0x000000020500720c */ /* 0x000fda0003f44070 */
[-C--:B------:R-:W-:Y:S02]  /*01c0*/  @!P2 IADD3 R2, PT, PT, R2, -R5.reuse, RZ ;  /* 0x800000050202a210 */ /* 0x080fe40007ffe0ff */
[----:B------:R-:W-:Y:S02]  /*01d0*/  @!P2 IADD3 R3, PT, PT, R3, 0x1, RZ ;  /* 0x000000010303a810 */ /* 0x000fe40007ffe0ff */
[----:B------:R-:W-:Y:S01]  /*01e0*/  ISETP.GE.U32.AND P0, PT, R2, R5, PT ;  /* 0x000000050200720c */ /* 0x000fe20003f06070 */
[----:B------:R-:W-:Y:S01]  /*01f0*/  IMAD.WIDE R4, R8, 0x4, RZ ;  /* 0x0000000408047825 */ /* 0x000fe200078e02ff */
[----:B------:R-:W-:-:S04]  /*0200*/  LOP3.LUT R2, R0, R9, RZ, 0x3c, !PT ;  /* 0x0000000900027212 */ /* 0x000fc800078e3cff */
[----:B------:R-:W-:Y:S02]  /*0210*/  ISETP.GE.AND P3, PT, R2, RZ, PT ;  /* 0x000000ff0200720c */ /* 0x000fe40003f66270 */
[----:B------:R-:W-:Y:S02]  /*0220*/  @!P1 LOP3.LUT R2, RZ, R0, RZ, 0x33, !PT ;  /* 0x00000000ff029212 */ /* 0x000fe400078e33ff */
[----:B---3--:R-:W-:-:S03]  /*0230*/  IADD3 R20, P2, PT, R4, UR12, RZ ;  /* 0x0000000c04147c10 */ /* 0x008fc6000ff5e0ff */
[----:B------:R-:W-:Y:S02]  /*0240*/  @P0 IADD3 R3, PT, PT, R3, 0x1, RZ ;  /* 0x0000000103030810 */ /* 0x000fe40007ffe0ff */
[----:B------:R-:W-:-:S04]  /*0250*/  IADD3.X R21, PT, PT, R5, UR13, RZ, P2, !PT ;  /* 0x0000000d05157c10 */ /* 0x000fc800097fe4ff */
[----:B------:R-:W-:-:S05]  /*0260*/  @!P3 IMAD.MOV R3, RZ, RZ, -R3 ;  /* 0x000000ffff03b224 */ /* 0x000fca00078e0a03 */
[----:B------:R-:W-:Y:S02]  /*0270*/  R2UR UR11, R3 ;  /* 0x00000000030b72ca */ /* 0x000fe400000e0000 */
[----:B------:R-:W-:Y:S02]  /*0280*/  @!P1 R2UR UR11, R2 ;  /* 0x00000000020b92ca */ /* 0x000fe400000e0000 */
[----:B------:R-:W-:-:S04]  /*0290*/  IADD3 R14, P1, PT, R4, UR14, RZ ;  /* 0x0000000e040e7c10 */ /* 0x000fc8000ff3e0ff */
[----:B------:R-:W-:-:S07]  /*02a0*/  IADD3.X R15, PT, PT, R5, UR15, RZ, P1, !PT ;  /* 0x0000000f050f7c10 */ /* 0x000fce0008ffe4ff */
[----:B------:R-:W-:-:S04]  /*02b0*/  MOV R2, UR11 ;  /* 0x0000000b00027c02 */ /* 0x000fc80008000f00 */
[----:B------:R-:W-:Y:S01]  /*02c0*/  ISETP.GE.AND P0, PT, R2, 0x1, PT ;  /* 0x000000010200780c */ /* 0x000fe20003f06270 */
[----:B0-----:R-:W-:-:S12]  /*02d0*/  IMAD R2, R0, UR11, R13 ;  /* 0x0000000b00027c24 */ /* 0x001fd8000f8e020d */
[----:B----4-:R-:W-:Y:S05]  /*02e0*/  @!P0 BRA `(.L_x_29) ;  /* 0x0000000000f08947 */ /* 0x010fea0003800000 */
[----:B------:R-:W-:Y:S01]  /*02f0*/  MOV R3, UR11 ;  /* 0x0000000b00037c02 */ /* 0x000fe20008000f00 */
[----:B------:R-:W-:Y:S01]  /*0300*/  IMAD.MOV.U32 R10, RZ, RZ, RZ ;  /* 0x000000ffff0a7224 */ /* 0x000fe200078e00ff */
[----:B------:R-:W-:Y:S02]  /*0310*/  MOV R27, RZ ;  /* 0x000000ff001b7202 */ /* 0x000fe40000000f00 */
[----:B------:R-:W-:-:S13]  /*0320*/  ISETP.GE.U32.AND P0, PT, R3, 0x4, PT ;  /* 0x000000040300780c */ /* 0x000fda0003f06070 */
[----:B------:R-:W-:Y:S05]  /*0330*/  @!P0 BRA `(.L_x_30) ;  /* 0x00000000008c8947 */ /* 0x000fea0003800000 */
[----:B------:R-:W-:Y:S01]  /*0340*/  IMAD.WIDE.U32 R4, R13, 0x4, R4 ;  /* 0x000000040d047825 */ /* 0x000fe200078e0004 */
[----:B------:R-:W-:Y:S02]  /*0350*/  MOV R10, UR11 ;  /* 0x0000000b000a7c02 */ /* 0x000fe40008000f00 */
[CC--:B------:R-:W-:Y:S01]  /*0360*/  IADD3 R11, PT, PT, R0.reuse, R13.reuse, RZ ;  /* 0x0000000d000b7210 */ /* 0x0c0fe20007ffe0ff */
[----:B------:R-:W-:Y:S01]  /*0370*/  IMAD R25, R0, 0x3, R13 ;  /* 0x0000000300197824 */ /* 0x000fe200078e020d */
[----:B------:R-:W-:Y:S01]  /*0380*/  IADD3 R24, P0, PT, R4, UR14, RZ ;  /* 0x0000000e04187c10 */ /* 0x000fe2000ff1e0ff */
[----:B------:R-:W-:Y:S01]  /*0390*/  IMAD.MOV.U32 R3, RZ, RZ, R1 ;  /* 0x000000ffff037224 */ /* 0x000fe200078e0001 */
[----:B------:R-:W-:Y:S02]  /*03a0*/  LOP3.LUT R10, R10, 0x7ffffffc, RZ, 0xc0, !PT ;  /* 0x7ffffffc0a0a7812 */ /* 0x000fe400078ec0ff */
[----:B------:R-:W-:Y:S02]  /*03b0*/  IADD3.X R26, PT, PT, R5, UR15, RZ, P0, !PT ;  /* 0x0000000f051a7c10 */ /* 0x000fe400087fe4ff */
[----:B------:R-:W-:-:S02]  /*03c0*/  LEA R19, R0, R13, 0x1 ;  /* 0x0000000d00137211 */ /* 0x000fc400078e08ff */
[----:B------:R-:W-:Y:S02]  /*03d0*/  MOV R27, RZ ;  /* 0x000000ff001b7202 */ /* 0x000fe40000000f00 */
[----:B------:R-:W-:-:S07]  /*03e0*/  IADD3 R18, PT, PT, -R10, RZ, RZ ;  /* 0x000000ff0a127210 */ /* 0x000fce0007ffe1ff */
.L_x_31:
[----:B------:R-:W-:-:S04]  /*03f0*/  IMAD.WIDE.U32 R16, R25, 0x4, R14 ;  /* 0x0000000419107825 */ /* 0x000fc800078e000e */
[--C-:B------:R-:W-:Y:S01]  /*0400*/  IMAD.WIDE.U32 R28, R11, 0x4, R14.reuse ;  /* 0x000000040b1c7825 */ /* 0x100fe200078e000e */
[----:B------:R0:W2:Y:S03]  /*0410*/  LDG.E R7, desc[UR8][R16.64] ;  /* 0x0000000810077981 */ /* 0x0000a6000c1e1900 */
[----:B------:R-:W-:Y:S01]  /*0420*/  IMAD.WIDE.U32 R22, R19, 0x4, R14 ;  /* 0x0000000413167825 */ /* 0x000fe200078e000e */
[----:B------:R-:W3:Y:S04]  /*0430*/  LDG.E R5, desc[UR8][R28.64] ;  /* 0x000000081c057981 */ /* 0x000ee8000c1e1900 */
[----:B------:R-:W2:Y:S01]  /*0440*/  LDG.E R6, desc[UR8][R22.64] ;  /* 0x0000000816067981 */ /* 0x000ea2000c1e1900 */
[----:B0-----:R-:W-:-:S02]  /*0450*/  MOV R16, R24 ;  /* 0x0000001800107202 */ /* 0x001fc40000000f00 */
[----:B------:R-:W-:-:S05]  /*0460*/  MOV R17, R26 ;  /* 0x0000001a00117202 */ /* 0x000fca0000000f00 */
[----:B------:R-:W4:Y:S01]  /*0470*/  LDG.E R4, desc[UR8][R16.64] ;  /* 0x0000000810047981 */ /* 0x000f22000c1e1900 */
[----:B------:R-:W-:-:S04]  /*0480*/  IADD3 R18, PT, PT, R18, 0x4, RZ ;  /* 0x0000000412127810 */ /* 0x000fc80007ffe0ff */
[----:B------:R-:W-:Y:S02]  /*0490*/  ISETP.NE.AND P0, PT, R18, RZ, PT ;  /* 0x000000ff1200720c */ /* 0x000fe40003f05270 */
[C---:B------:R-:W-:Y:S02]  /*04a0*/  LEA R11, R0.reuse, R11, 0x2 ;  /* 0x0000000b000b7211 */ /* 0x040fe400078e10ff */
[C---:B------:R-:W-:Y:S02]  /*04b0*/  LEA R19, R0.reuse, R19, 0x2 ;  /* 0x0000001300137211 */ /* 0x040fe400078e10ff */
[----:B------:R-:W-:Y:S01]  /*04c0*/  LEA R25, R0, R25, 0x2 ;  /* 0x0000001900197211 */ /* 0x000fe200078e10ff */
[----:B----4-:R-:W-:Y:S01]  /*04d0*/  FADD R24, R4, R27 ;  /* 0x0000001b04187221 */ /* 0x010fe20000000000 */
[----:B------:R-:W-:-:S04]  /*04e0*/  IMAD.WIDE.U32 R26, R0, 0x10, R16 ;  /* 0x00000010001a7825 */ /* 0x000fc800078e0010 */
[----:B---3--:R-:W-:Y:S01]  /*04f0*/  FADD R24, R24, R5 ;  /* 0x0000000518187221 */ /* 0x008fe20000000000 */
[----:B--2---:R0:W-:Y:S03]  /*0500*/  STL.128 [R3], R4 ;  /* 0x0000000403007387 */ /* 0x0041e60000100c00 */
[----:B------:R-:W-:Y:S01]  /*0510*/  FADD R28, R24, R6 ;  /* 0x00000006181c7221 */ /* 0x000fe20000000000 */
[----:B------:R-:W-:Y:S01]  /*0520*/  IMAD.MOV.U32 R24, RZ, RZ, R26 ;  /* 0x000000ffff187224 */ /* 0x000fe200078e001a */
[----:B------:R-:W-:Y:S02]  /*0530*/  MOV R26, R27 ;  /* 0x0000001b001a7202 */ /* 0x000fe40000000f00 */
[----:B------:R-:W-:Y:S01]  /*0540*/  FADD R27, R28, R7 ;  /* 0x000000071c1b7221 */ /* 0x000fe20000000000 */
[----:B0-----:R-:W-:Y:S01]  /*0550*/  VIADD R3, R3, 0x10 ;  /* 0x0000001003037836 */ /* 0x001fe20000000000 */
[----:B------:R-:W-:Y:S06]  /*0560*/  @P0 BRA `(.L_x_31) ;  /* 0xfffffffc00a00947 */ /* 0x000fec000383ffff */
.L_x_30:
[----:B------:R-:W-:-:S04]  /*0570*/  MOV R3, UR11 ;  /* 0x0000000b00037c02 */ /* 0x000fc80008000f00 */
[----:B------:R-:W-:-:S13]  /*0580*/  LOP3.LUT P0, R3, R3, 0x3, RZ, 0xc0, !PT ;  /* 0x0000000303037812 */ /* 0x000fda000780c0ff */
[----:B------:R-:W-:Y:S05]  /*0590*/  @!P0 BRA `(.L_x_29) ;  /* 0x0000000000448947 */ /* 0x000fea0003800000 */
[----:B------:R-:W-:Y:S01]  /*05a0*/  IMAD R4, R0, R10, R13 ;  /* 0x0000000a00047224 */ /* 0x000fe200078e020d */
[----:B------:R-:W-:Y:S01]  /*05b0*/  IADD3 R3, PT, PT, -R3, RZ, RZ ;  /* 0x000000ff03037210 */ /* 0x000fe20007ffe1ff */
[----:B------:R-:W-:Y:S02]  /*05c0*/  IMAD R11, R10, 0x4, R1 ;  /* 0x000000040a0b7824 */ /* 0x000fe400078e0201 */
[----:B------:R-:W-:-:S04]  /*05d0*/  IMAD.WIDE.U32 R4, R4, 0x4, RZ ;  /* 0x0000000404047825 */ /* 0x000fc800078e00ff */
[----:B------:R-:W-:-:S03]  /*05e0*/  IMAD.WIDE R4, R8, 0x4, R4 ;  /* 0x0000000408047825 */ /* 0x000fc600078e0204 */
[----:B------:R-:W-:-:S04]  /*05f0*/  IADD3 R4, P0, PT, R4, UR14, RZ ;  /* 0x0000000e04047c10 */ /* 0x000fc8000ff1e0ff */
[----:B------:R-:W-:-:S09]  /*0600*/  IADD3.X R5, PT, PT, R5, UR15, RZ, P0, !PT ;  /* 0x0000000f05057c10 */ /* 0x000fd200087fe4ff */
.L_x_32:
[----:B------:R-:W-:Y:S02]  /*0610*/  MOV R6, R4 ;  /* 0x0000000400067202 */ /* 0x000fe40000000f00 */
[----:B------:R-:W-:-:S05]  /*0620*/  MOV R7, R5 ;  /* 0x0000000500077202 */ /* 0x000fca0000000f00 */
[----:B------:R-:W2:Y:S01]  /*0630*/  LDG.E R8, desc[UR8][R6.64] ;  /* 0x0000000806087981 */ /* 0x000ea2000c1e1900 */
[----:B------:R-:W-:Y:S02]  /*0640*/  VIADD R3, R3, 0x1 ;  /* 0x0000000103037836 */ /* 0x000fe40000000000 */
[----:B------:R-:W-:-:S03]  /*0650*/  IMAD.WIDE.U32 R4, R0, 0x4, R6 ;  /* 0x0000000400047825 */ /* 0x000fc600078e0006 */
[----:B------:R-:W-:Y:S01]  /*0660*/  ISETP.NE.AND P0, PT, R3, RZ, PT ;  /* 0x000000ff0300720c */ /* 0x000fe20003f05270 */
[----:B--2---:R0:W-:Y:S01]  /*0670*/  STL [R11], R8 ;  /* 0x000000080b007387 */ /* 0x0041e20000100800 */
[----:B------:R-:W-:Y:S01]  /*0680*/  FADD R27, R8, R27 ;  /* 0x0000001b081b7221 */ /* 0x000fe20000000000 */
[----:B0-----:R-:W-:-:S10]  /*0690*/  IADD3 R11, PT, PT, R11, 0x4, RZ ;  /* 0x000000040b0b7810 */ /* 0x001fd40007ffe0ff */
[----:B------:R-:W-:Y:S05]  /*06a0*/  @P0 BRA `(.L_x_32) ;  /* 0xfffffffc00d80947 */ /* 0x000fea000383ffff */
.L_x_29:
[----:B------:R-:W-:-:S13]  /*06b0*/  ISETP.GE.AND P0, PT, R2, R9, PT ;  /* 0x000000090200720c */ /* 0x000fda0003f06270 */
[----:B------:R-:W-:-:S05]  /*06c0*/  @!P0 IMAD.WIDE R14, R2, 0x4, R14 ;  /* 0x00000004020e8825 */ /* 0x000fca00078e020e */
[----:B------:R0:W2:Y:S01]  /*06d0*/  @!P0 LDG.E R8, desc[UR8][R14.64] ;  /* 0x000000080e088981 */ /* 0x0000a2000c1e1900 */
[----:B------:R-:W1:Y:S01]  /*06e0*/  LDCU UR4, c[0x0][0x364] ;  /* 0x00006c80ff0477ac */ /* 0x000e620008000800 */
[----:B------:R-:W3:Y:S01]  /*06f0*/  S2UR UR5, SR_CgaCtaId ;  /* 0x00000000000579c3 */ /* 0x000ee20000008800 */
[----:B------:R-:W-:Y:S01]  /*0700*/  ISETP.GE.U32.AND P3, PT, R0, 0x40, PT ;  /* 0x000000400000780c */ /* 0x000fe20003f66070 */
[----:B------:R-:W1:Y:S01]  /*0710*/  S2R R11, SR_TID.Y ;  /* 0x00000000000b7919 */ /* 0x000e620000002200 */
[----:B------:R-:W-:Y:S01]  /*0720*/  VOTEU.ALL UP0, P0 ;  /* 0x0000000000ff7886 */ /* 0x000fe20000000000 */
[----:B------:R-:W1:Y:S01]  /*0730*/  S2R R16, SR_TID.Z ;  /* 0x0000000000107919 */ /* 0x000e620000002300 */
[----:B0-----:R-:W-:Y:S01]  /*0740*/  SHF.R.U32.HI R14, RZ, 0x5, R0 ;  /* 0x00000005ff0e7819 */ /* 0x001fe20000011600 */
[----:B--2---:R-:W-:-:S05]  /*0750*/  @!P0 FADD R27, R27, R8 ;  /* 0x000000081b1b8221 */ /* 0x004fca0000000000 */
[----:B------:R-:W0:Y:S02]  /*0760*/  SHFL.DOWN PT, R4, R27, 0x1, 0x1f ;  /* 0x08201f001b047f89 */ /* 0x000e2400000e0000 */
[----:B0-----:R-:W-:-:S05]  /*0770*/  FADD R4, R4, R27 ;  /* 0x0000001b04047221 */ /* 0x001fca0000000000 */
[----:B------:R-:W0:Y:S02]  /*0780*/  SHFL.DOWN PT, R3, R4, 0x2, 0x1f ;  /* 0x08401f0004037f89 */ /* 0x000e2400000e0000 */
[----:B0-----:R-:W-:Y:S01]  /*0790*/  FADD R3, R4, R3 ;  /* 0x0000000304037221 */ /* 0x001fe20000000000 */
[----:B-1----:R-:W-:Y:S01]  /*07a0*/  IMAD R4, R16, UR4, R11 ;  /* 0x0000000410047c24 */ /* 0x002fe2000f8e020b */
[----:B------:R-:W-:Y:S02]  /*07b0*/  UMOV UR4, 0x400 ;  /* 0x0000040000047882 */ /* 0x000fe40000000000 */
[----:B---3--:R-:W-:Y:S01]  /*07c0*/  ULEA UR4, UR5, UR4, 0x18 ;  /* 0x0000000405047291 */ /* 0x008fe2000f8ec0ff */
[----:B------:R-:W0:Y:S01]  /*07d0*/  SHFL.DOWN PT, R6, R3, 0x4, 0x1f ;  /* 0x08801f0003067f89 */ /* 0x000e2200000e0000 */
[--C-:B------:R-:W-:Y:S02]  /*07e0*/  IMAD R4, R4, R0, R13.reuse ;  /* 0x0000000004047224 */ /* 0x100fe400078e020d */
[----:B0-----:R-:W-:Y:S01]  /*07f0*/  FADD R6, R3, R6 ;  /* 0x0000000603067221 */ /* 0x001fe20000000000 */
[----:B------:R-:W-:-:S04]  /*0800*/  SHF.R.U32.HI R3, RZ, 0x3, R13 ;  /* 0x00000003ff037819 */ /* 0x000fc8000001160d */
[----:B------:R-:W0:Y:S02]  /*0810*/  SHFL.DOWN PT, R5, R6, 0x8, 0x1f ;  /* 0x09001f0006057f89 */ /* 0x000e2400000e0000 */
[----:B0-----:R-:W-:Y:S01]  /*0820*/  FADD R7, R6, R5 ;  /* 0x0000000506077221 */ /* 0x001fe20000000000 */
[----:B------:R-:W-:Y:S02]  /*0830*/  LOP3.LUT P1, R5, R4, 0x1f, RZ, 0xc0, !PT ;  /* 0x0000001f04057812 */ /* 0x000fe4000782c0ff */
[----:B------:R-:W-:Y:S02]  /*0840*/  I2FP.F32.S32 R4, R9 ;  /* 0x0000000900047245 */ /* 0x000fe40000201400 */
[----:B------:R-:W0:Y:S01]  /*0850*/  SHFL.DOWN PT, R10, R7, 0x10, 0x1f ;  /* 0x0a001f00070a7f89 */ /* 0x000e2200000e0000 */
[C---:B------:R-:W-:Y:S01]  /*0860*/  ISETP.GE.U32.AND P2, PT, R5.reuse, R14, PT ;  /* 0x0000000e0500720c */ /* 0x040fe20003f46070 */
[----:B------:R1:W2:Y:S01]  /*0870*/  MUFU.RCP R11, R4 ;  /* 0x00000004000b7308 */ /* 0x0002a20000001000 */
[----:B------:R-:W-:Y:S01]  /*0880*/  LEA R15, R5, UR4, 0x2 ;  /* 0x00000004050f7c11 */ /* 0x000fe2000f8e10ff */
[----:B0-----:R-:W-:Y:S01]  /*0890*/  FADD R16, R7, R10 ;  /* 0x0000000a07107221 */ /* 0x001fe20000000000 */
[----:B------:R-:W-:-:S05]  /*08a0*/  LOP3.LUT R7, R3, 0x7c, RZ, 0xc0, !PT ;  /* 0x0000007c03077812 */ /* 0x000fca00078ec0ff */
[----:B------:R1:W-:Y:S01]  /*08b0*/  @!P1 STS [R7+UR4], R16 ;  /* 0x0000001007009988 */ /* 0x0003e20008000804 */
[----:B------:R-:W-:Y:S06]  /*08c0*/  BAR.SYNC.DEFER_BLOCKING 0x0 ;  /* 0x0000000000007b1d */ /* 0x000fec0000010000 */
[----:B------:R1:W0:Y:S02]  /*08d0*/  @!P2 LDS R16, [R15] ;  /* 0x000000000f10a984 */ /* 0x0002240000000800 */
[----:B------:R-:W-:Y:S06]  /*08e0*/  BAR.SYNC.DEFER_BLOCKING 0x0 ;  /* 0x0000000000007b1d */ /* 0x000fec0000010000 */
[----:B--2---:R-:W-:Y:S05]  /*08f0*/  @!P3 BRA `(.L_x_33) ;  /* 0x000000000018b947 */ /* 0x004fea0003800000 */
[----:B------:R-:W-:-:S07]  /*0900*/  HFMA2 R3, -RZ, RZ, 0, 5.9604644775390625e-08 ;  /* 0x00000001ff037431 */ /* 0x000fce00000001ff */
.L_x_34:
[----:B0-----:R0:W1:Y:S02]  /*0910*/  SHFL.DOWN PT, R9, R16, R3, 0x1f ;  /* 0x08001f0310097589 */ /* 0x00106400000e0000 */
[----:B0-----:R-:W-:-:S04]  /*0920*/  SHF.L.U32 R3, R3, 0x1, RZ ;  /* 0x0000000103037819 */ /* 0x001fc800000006ff */
[----:B------:R-:W-:Y:S01]  /*0930*/  ISETP.GE.U32.AND P1, PT, R3, R14, PT ;  /* 0x0000000e0300720c */ /* 0x000fe20003f26070 */
[----:B-1----:R-:W-:-:S12]  /*0940*/  FADD R16, R9, R16 ;  /* 0x0000001009107221 */ /* 0x002fd80000000000 */
[----:B------:R-:W-:Y:S05]  /*0950*/  @!P1 BRA `(.L_x_34) ;  /* 0xfffffffc00ec9947 */ /* 0x000fea000383ffff */
.L_x_33:
[----:B0-----:R-:W0:Y:S01]  /*0960*/  SHFL.IDX PT, R3, R16, RZ, 0x1f ;  /* 0x00001fff10037589 */ /* 0x001e2200000e0000 */
[----:B------:R-:W-:Y:S01]  /*0970*/  MOV R6, UR11 ;  /* 0x0000000b00067c02 */ /* 0x000fe20008000f00 */
[----:B------:R-:W-:Y:S01]  /*0980*/  FFMA R10, -R4, R11, 1 ;  /* 0x3f800000040a7423 */ /* 0x000fe2000000010b */
[----:B------:R-:W-:-:S03]  /*0990*/  @!UP0 UIADD3 UR5, UPT, UPT, UR11, 0x1, URZ ;  /* 0x000000010b058890 */ /* 0x000fc6000fffe0ff */
[----:B------:R-:W-:Y:S02]  /*09a0*/  IMAD R6, R6, 0x4, R1 ;  /* 0x0000000406067824 */ /* 0x000fe400078e0201 */
[----:B------:R-:W-:Y:S01]  /*09b0*/  FFMA R18, R11, R10, R11 ;  /* 0x0000000a0b127223 */ /* 0x000fe2000000000b */
[----:B------:R-:W-:Y:S02]  /*09c0*/  MOV R10, UR11 ;  /* 0x0000000b000a7c02 */ /* 0x000fe40008000f00 */
[----:B------:R-:W-:Y:S01]  /*09d0*/  @!P0 MOV R10, UR5 ;  /* 0x00000005000a8c02 */ /* 0x000fe20008000f00 */
[----:B------:R2:W-:Y:S01]  /*09e0*/  @!P0 STL [R6], R8 ;  /* 0x0000000806008387 */ /* 0x0005e20000100800 */
[----:B0-----:R-:W0:Y:S01]  /*09f0*/  FCHK P1, R3, R4 ;  /* 0x0000000403007302 */ /* 0x001e220000020000 */
[----:B------:R-:W-:-:S04]  /*0a00*/  FFMA R17, R3, R18, RZ ;  /* 0x0000001203117223 */ /* 0x000fc800000000ff */
[----:B------:R-:W-:-:S04]  /*0a10*/  FFMA R9, -R4, R17, R3 ;  /* 0x0000001104097223 */ /* 0x000fc80000000103 */
[----:B------:R-:W-:Y:S01]  /*0a20*/  FFMA R17, R18, R9, R17 ;  /* 0x0000000912117223 */ /* 0x000fe20000000011 */
[----:B0-2---:R-:W-:Y:S06]  /*0a30*/  @!P1 BRA `(.L_x_35) ;  /* 0x00000000000c9947 */ /* 0x005fec0003800000 */
[----:B------:R-:W-:-:S07]  /*0a40*/  MOV R8, 0xa60 ;  /* 0x00000a6000087802 */ /* 0x000fce0000000f00 */
[----:B-1----:R-:W-:Y:S05]  /*0a50*/  CALL.REL.NOINC `($__internal_1_$__cuda_sm3x_div_rn_noftz_f32_slowpath) ;  /* 0x0000001c00847944 */ /* 0x002fea0003c00000 */
[----:B------:R-:W-:-:S07]  /*0a60*/  MOV R17, R3 ;  /* 0x0000000300117202 */ /* 0x000fce0000000f00 */
.L_x_35:
[----:B------:R-:W0:Y:S01]  /*0a70*/  LDCU.S8 UR5, c[0x0][0x3a5] ;  /* 0x000074a0ff0577ac */ /* 0x000e220008000200 */
[----:B------:R-:W-:Y:S01]  /*0a80*/  ISETP.GE.AND P1, PT, R10, 0x1, PT ;  /* 0x000000010a00780c */ /* 0x000fe20003f26270 */
[----:B------:R-:W-:Y:S01]  /*0a90*/  BSSY.RECONVERGENT B0, `(.L_x_36) ;  /* 0x000002d000007945 */ /* 0x000fe20003800200 */
[----:B------:R-:W-:Y:S01]  /*0aa0*/  HFMA2 R23, -RZ, RZ, 0, 0 ;  /* 0x00000000ff177431 */ /* 0x000fe200000001ff */
[----:B0-----:R-:W-:-:S04]  /*0ab0*/  ISETP.NE.AND P0, PT, RZ, UR5, PT ;  /* 0x00000005ff007c0c */ /* 0x001fc8000bf05270 */
[----:B------:R-:W-:-:S13]  /*0ac0*/  ISETP.NE.OR P0, PT, R5, RZ, !P0 ;  /* 0x000000ff0500720c */ /* 0x000fda0004705670 */
[----:B------:R-:W0:Y:S02]  /*0ad0*/  @!P0 LDC.64 R8, c[0x0][0x3b0] ;  /* 0x0000ec00ff088b82 */ /* 0x000e240000000a00 */
[----:B0-----:R-:W-:-:S05]  /*0ae0*/  @!P0 IMAD.WIDE.U32 R8, R12, 0x4, R8 ;  /* 0x000000040c088825 */ /* 0x001fca00078e0008 */
[----:B------:R0:W-:Y:S01]  /*0af0*/  @!P0 STG.E desc[UR8][R8.64], R17 ;  /* 0x0000001108008986 */ /* 0x0001e2000c101908 */
[----:B------:R-:W-:Y:S05]  /*0b00*/  @!P1 BRA `(.L_x_37) ;  /* 0x0000000000949947 */ /* 0x000fea0003800000 */
[C---:B------:R-:W-:Y:S01]  /*0b10*/  ISETP.GE.U32.AND P1, PT, R10.reuse, 0x4, PT ;  /* 0x000000040a00780c */ /* 0x040fe20003f26070 */
[----:B------:R-:W-:Y:S01]  /*0b20*/  BSSY.RECONVERGENT B1, `(.L_x_38) ;  /* 0x0000018000017945 */ /* 0x000fe20003800200 */
[----:B-1----:R-:W-:Y:S01]  /*0b30*/  LOP3.LUT R16, R10, 0x3, RZ, 0xc0, !PT ;  /* 0x000000030a107812 */ /* 0x002fe200078ec0ff */
[----:B------:R-:W-:Y:S01]  /*0b40*/  IMAD.MOV.U32 R23, RZ, RZ, RZ ;  /* 0x000000ffff177224 */ /* 0x000fe200078e00ff */
[----:B------:R-:W-:Y:S02]  /*0b50*/  MOV R18, RZ ;  /* 0x000000ff00127202 */ /* 0x000fe40000000f00 */
[----:B------:R-:W-:-:S07]  /*0b60*/  ISETP.NE.AND P2, PT, R16, RZ, PT ;  /* 0x000000ff1000720c */ /* 0x000fce0003f45270 */
[----:B------:R-:W-:Y:S06]  /*0b70*/  @!P1 BRA `(.L_x_39) ;  /* 0x0000000000489947 */ /* 0x000fec0003800000 */
[----:B------:R-:W-:Y:S02]  /*0b80*/  LOP3.LUT R18, R10, 0x7ffffffc, RZ, 0xc0, !PT ;  /* 0x7ffffffc0a127812 */ /* 0x000fe400078ec0ff */
[----:B------:R-:W-:Y:S02]  /*0b90*/  MOV R23, RZ ;  /* 0x000000ff00177202 */ /* 0x000fe40000000f00 */
[----:B------:R-:W-:Y:S02]  /*0ba0*/  MOV R3, R1 ;  /* 0x0000000100037202 */ /* 0x000fe40000000f00 */
[----:B------:R-:W-:-:S07]  /*0bb0*/  IADD3 R19, PT, PT, -R18, RZ, RZ ;  /* 0x000000ff12137210 */ /* 0x000fce0007ffe1ff */
.L_x_40:
[----:B0-----:R-:W2:Y:S01]  /*0bc0*/  LDL.128 R8, [R3] ;  /* 0x0000000003087983 */ /* 0x001ea20000100c00 */
[----:B------:R-:W-:-:S05]  /*0bd0*/  VIADD R19, R19, 0x4 ;  /* 0x0000000413137836 */ /* 0x000fca0000000000 */
[----:B------:R-:W-:Y:S01]  /*0be0*/  ISETP.NE.AND P1, PT, R19, RZ, PT ;  /* 0x000000ff1300720c */ /* 0x000fe20003f25270 */
[--C-:B--2---:R-:W-:Y:S01]  /*0bf0*/  FADD R8, R8, -R17.reuse ;  /* 0x8000001108087221 */ /* 0x104fe20000000000 */
[--C-:B------:R-:W-:Y:S01]  /*0c00*/  FADD R9, R9, -R17.reuse ;  /* 0x8000001109097221 */ /* 0x100fe20000000000 */
[--C-:B------:R-:W-:Y:S01]  /*0c10*/  FADD R10, R10, -R17.reuse ;  /* 0x800000110a0a7221 */ /* 0x100fe20000000000 */
[----:B------:R-:W-:Y:S01]  /*0c20*/  FADD R11, R11, -R17 ;  /* 0x800000110b0b7221 */ /* 0x000fe20000000000 */
[----:B------:R-:W-:-:S04]  /*0c30*/  FFMA R22, R8, R8, R23 ;  /* 0x0000000808167223 */ /* 0x000fc80000000017 */
[----:B------:R-:W-:Y:S01]  /*0c40*/  FFMA R23, R9, R9, R22 ;  /* 0x0000000909177223 */ /* 0x000fe20000000016 */
[----:B------:R0:W-:Y:S03]  /*0c50*/  STL.128 [R3], R8 ;  /* 0x0000000803007387 */ /* 0x0001e60000100c00 */
[----:B------:R-:W-:-:S04]  /*0c60*/  FFMA R22, R10, R10, R23 ;  /* 0x0000000a0a167223 */ /* 0x000fc80000000017 */
[----:B------:R-:W-:Y:S01]  /*0c70*/  FFMA R23, R11, R11, R22 ;  /* 0x0000000b0b177223 */ /* 0x000fe20000000016 */
[----:B0-----:R-:W-:Y:S01]  /*0c80*/  IADD3 R3, PT, PT, R3, 0x10, RZ ;  /* 0x0000001003037810 */ /* 0x001fe20007ffe0ff */
[----:B------:R-:W-:Y:S06]  /*0c90*/  @P1 BRA `(.L_x_40) ;  /* 0xfffffffc00c81947 */ /* 0x000fec000383ffff */
.L_x_39:
[----:B------:R-:W-:Y:S05]  /*0ca0*/  BSYNC.RECONVERGENT B1 ;  /* 0x0000000000017941 */ /* 0x000fea0003800200 */
.L_x_38:
[----:B------:R-:W-:Y:S05]  /*0cb0*/  @!P2 BRA `(.L_x_37) ;  /* 0x000000000028a947 */ /* 0x000fea0003800000 */
[----:B------:R-:W-:Y:S01]  /*0cc0*/  IMAD R3, R18, 0x4, R1 ;  /* 0x0000000412037824 */ /* 0x000fe200078e0201 */
[----:B------:R-:W-:-:S07]  /*0cd0*/  IADD3 R16, PT, PT, -R16, RZ, RZ ;  /* 0x000000ff10107210 */ /* 0x000fce0007ffe1ff */
.L_x_41:
[----:B0-----:R-:W2:Y:S01]  /*0ce0*/  LDL R8, [R3] ;  /* 0x0000000003087983 */ /* 0x001ea20000100800 */
[----:B------:R-:W-:-:S04]  /*0cf0*/  IADD3 R16, PT, PT, R16, 0x1, RZ ;  /* 0x0000000110107810 */ /* 0x000fc80007ffe0ff */
[----:B------:R-:W-:Y:S01]  /*0d00*/  ISETP.NE.AND P1, PT, R16, RZ, PT ;  /* 0x000000ff1000720c */ /* 0x000fe20003f25270 */
[----:B--2---:R-:W-:-:S04]  /*0d10*/  FADD R8, R8, -R17 ;  /* 0x8000001108087221 */ /* 0x004fc80000000000 */
[----:B------:R-:W-:Y:S01]  /*0d20*/  FFMA R23, R8, R8, R23 ;  /* 0x0000000808177223 */ /* 0x000fe20000000017 */
[----:B------:R0:W-:Y:S02]  /*0d30*/  STL [R3], R8 ;  /* 0x0000000803007387 */ /* 0x0001e40000100800 */
[----:B0-----:R-:W-:-:S05]  /*0d40*/  IADD3 R3, PT, PT, R3, 0x4, RZ ;  /* 0x0000000403037810 */ /* 0x001fca0007ffe0ff */
[----:B------:R-:W-:Y:S05]  /*0d50*/  @P1 BRA `(.L_x_41) ;  /* 0xfffffffc00e01947 */ /* 0x000fea000383ffff */
.L_x_37:
[----:B------:R-:W-:Y:S05]  /*0d60*/  BSYNC.RECONVERGENT B0 ;  /* 0x0000000000007941 */ /* 0x000fea0003800200 */
.L_x_36:
[----:B0-----:R-:W0:Y:S01]  /*0d70*/  SHFL.DOWN PT, R8, R23, 0x1, 0x1f ;  /* 0x08201f0017087f89 */ /* 0x001e2200000e0000 */
[C---:B------:R-:W-:Y:S01]  /*0d80*/  ISETP.NE.AND P1, PT, R5.reuse, RZ, PT ;  /* 0x000000ff0500720c */ /* 0x040fe20003f25270 */
[----:B------:R2:W3:Y:S01]  /*0d90*/  MUFU.RCP R11, R4 ;  /* 0x00000004000b7308 */ /* 0x0004e20000001000 */
[----:B------:R-:W-:Y:S02]  /*0da0*/  ISETP.GE.U32.AND P2, PT, R5, R14, PT ;  /* 0x0000000e0500720c */ /* 0x000fe40003f46070 */
[----:B------:R-:W-:Y:S01]  /*0db0*/  ISETP.GE.U32.AND P3, PT, R0, 0x40, PT ;  /* 0x000000400000780c */ /* 0x000fe20003f66070 */
[----:B0-----:R-:W-:-:S05]  /*0dc0*/  FADD R8, R8, R23 ;  /* 0x0000001708087221 */ /* 0x001fca0000000000 */
[----:B------:R-:W0:Y:S02]  /*0dd0*/  SHFL.DOWN PT, R3, R8, 0x2, 0x1f ;  /* 0x08401f0008037f89 */ /* 0x000e2400000e0000 */
[----:B0-----:R-:W-:-:S05]  /*0de0*/  FADD R3, R8, R3 ;  /* 0x0000000308037221 */ /* 0x001fca0000000000 */
[----:B------:R-:W0:Y:S02]  /*0df0*/  SHFL.DOWN PT, R10, R3, 0x4, 0x1f ;  /* 0x08801f00030a7f89 */ /* 0x000e2400000e0000 */
[----:B0-----:R-:W-:-:S05]  /*0e00*/  FADD R10, R3, R10 ;  /* 0x0000000a030a7221 */ /* 0x001fca0000000000 */
[----:B------:R-:W0:Y:S02]  /*0e10*/  SHFL.DOWN PT, R9, R10, 0x8, 0x1f ;  /* 0x09001f000a097f89 */ /* 0x000e2400000e0000 */
[----:B0-----:R-:W-:-:S05]  /*0e20*/  FADD R9, R10, R9 ;  /* 0x000000090a097221 */ /* 0x001fca0000000000 */
[----:B-1----:R-:W0:Y:S02]  /*0e30*/  SHFL.DOWN PT, R16, R9, 0x10, 0x1f ;  /* 0x0a001f0009107f89 */ /* 0x002e2400000e0000 */
[----:B0-----:R-:W-:-:S05]  /*0e40*/  FADD R16, R9, R16 ;  /* 0x0000001009107221 */ /* 0x001fca0000000000 */
[----:B------:R2:W-:Y:S01]  /*0e50*/  @!P1 STS [R7+UR4], R16 ;  /* 0x0000001007009988 */ /* 0x0005e20008000804 */
[----:B------:R-:W-:Y:S06]  /*0e60*/  BAR.SYNC.DEFER_BLOCKING 0x0 ;  /* 0x0000000000007b1d */ /* 0x000fec0000010000 */
[----:B------:R2:W0:Y:S02]  /*0e70*/  @!P2 LDS R16, [R15] ;  /* 0x000000000f10a984 */ /* 0x0004240000000800 */
[----:B------:R-:W-:Y:S06]  /*0e80*/  BAR.SYNC.DEFER_BLOCKING 0x0 ;  /* 0x0000000000007b1d */ /* 0x000fec0000010000 */
[----:B---3--:R-:W-:Y:S05]  /*0e90*/  @!P3 BRA `(.L_x_42) ;  /* 0x000000000018b947 */ /* 0x008fea0003800000 */
[----:B------:R-:W-:-:S07]  /*0ea0*/  IMAD.MOV.U32 R3, RZ, RZ, 0x1 ;  /* 0x00000001ff037424 */ /* 0x000fce00078e00ff */
.L_x_43:
[----:B0-----:R0:W2:Y:S02]  /*0eb0*/  SHFL.DOWN PT, R5, R16, R3, 0x1f ;  /* 0x08001f0310057589 */ /* 0x0010a400000e0000 */
[----:B0-----:R-:W-:-:S04]  /*0ec0*/  SHF.L.U32 R3, R3, 0x1, RZ ;  /* 0x0000000103037819 */ /* 0x001fc800000006ff */
[----:B------:R-:W-:Y:S01]  /*0ed0*/  ISETP.GE.U32.AND P1, PT, R3, R14, PT ;  /* 0x0000000e0300720c */ /* 0x000fe20003f26070 */
[----:B--2---:R-:W-:-:S12]  /*0ee0*/  FADD R16, R5, R16 ;  /* 0x0000001005107221 */ /* 0x004fd80000000000 */
[----:B------:R-:W-:Y:S05]  /*0ef0*/  @!P1 BRA `(.L_x_43) ;  /* 0xfffffffc00ec9947 */ /* 0x000fea000383ffff */
.L_x_42:
        /* <DEDUP_REMOVED lines=8> */
[----:B------:R-:W-:Y:S02]  /*0f80*/  MOV R3, R7 ;  /* 0x0000000700037202 */ /* 0x000fe40000000f00 */
[----:B------:R-:W-:-:S07]  /*0f90*/  MOV R8, 0xfb0 ;  /* 0x00000fb000087802 */ /* 0x000fce0000000f00 */
[----:B------:R-:W-:Y:S05]  /*0fa0*/  CALL.REL.NOINC `($__internal_1_$__cuda_sm3x_div_rn_noftz_f32_slowpath) ;  /* 0x0000001800307944 */ /* 0x000fea0003c00000 */
.L_x_44:
[----:B------:R-:W0:Y:S01]  /*0fb0*/  @!P0 LDC.64 R4, c[0x0][0x3a8] ;  /* 0x0000ea00ff048b82 */ /* 0x000e220000000a00 */
[----:B------:R-:W1:Y:S01]  /*0fc0*/  LDCU UR4, c[0x0][0x3a0] ;  /* 0x00007400ff0477ac */ /* 0x000e620008000800 */
[----:B------:R-:W-:Y:S01]  /*0fd0*/  MOV R7, UR11 ;  /* 0x0000000b00077c02 */ /* 0x000fe20008000f00 */
[----:B-1----:R-:W-:Y:S01]  /*0fe0*/  FADD R3, R3, UR4 ;  /* 0x0000000403037e21 */ /* 0x002fe20008000000 */
[----:B0-----:R-:W-:-:S05]  /*0ff0*/  @!P0 IMAD.WIDE.U32 R4, R12, 0x4, R4 ;  /* 0x000000040c048825 */ /* 0x001fca00078e0004 */
[----:B------:R0:W-:Y:S01]  /*1000*/  @!P0 STG.E desc[UR8][R4.64], R3 ;  /* 0x0000000304008986 */ /* 0x0001e2000c101908 */
[----:B------:R-:W-:-:S13]  /*1010*/  ISETP.GE.AND P0, PT, R7, 0x1, PT ;  /* 0x000000010700780c */ /* 0x000fda0003f06270 */
[----:B0-----:R-:W-:Y:S05]  /*1020*/  @!P0 BRA `(.L_x_45) ;  /* 0x0000001400c48947 */ /* 0x001fea0003800000 */
[C---:B------:R-:W-:Y:S01]  /*1030*/  FMUL R4, R3.reuse, 16777216 ;  /* 0x4b80000003047820 */ /* 0x040fe20000400000 */
[----:B------:R-:W-:Y:S01]  /*1040*/  FSETP.GEU.AND P0, PT, |R3|, 1.175494350822287508e-38, PT ;  /* 0x008000000300780b */ /* 0x000fe20003f0e200 */
[----:B------:R-:W-:-:S03]  /*1050*/  IMAD.U32 R5, RZ, RZ, UR11 ;  /* 0x0000000bff057e24 */ /* 0x000fc6000f8e00ff */
[----:B------:R-:W-:-:S06]  /*1060*/  FSEL R7, R4, R3, !P0 ;  /* 0x0000000304077208 */ /* 0x000fcc0004000000 */
[----:B------:R-:W0:Y:S02]  /*1070*/  MUFU.RSQ R7, R7 ;  /* 0x0000000700077308 */ /* 0x000e240000001400 */
[----:B0-----:R-:W-:-:S13]  /*1080*/  R2UR UR5, R7 ;  /* 0x00000000070572ca */ /* 0x001fda00000e0000 */
[----:B------:R-:W-:-:S05]  /*1090*/  MOV R4, UR5 ;  /* 0x0000000500047c02 */ /* 0x000fca0008000f00 */
[----:B------:R-:W-:-:S05]  /*10a0*/  @!P0 FMUL R4, R4, 4096 ;  /* 0x4580000004048820 */ /* 0x000fca0000400000 */
[----:B------:R-:W-:Y:S02]  /*10b0*/  @!P0 R2UR UR5, R4 ;  /* 0x00000000040582ca */ /* 0x000fe400000e0000 */
[----:B------:R-:W-:Y:S01]  /*10c0*/  ISETP.GE.U32.AND P0, PT, R5, 0x4, PT ;  /* 0x000000040500780c */ /* 0x000fe20003f06070 */
[----:B------:R-:W-:Y:S01]  /*10d0*/  HFMA2 R5, -RZ, RZ, 0, 0 ;  /* 0x00000000ff057431 */ /* 0x000fe200000001ff */
[----:B------:R-:W-:-:S04]  /*10e0*/  MOV R4, UR11 ;  /* 0x0000000b00047c02 */ /* 0x000fc80008000f00 */
[----:B------:R-:W-:-:S07]  /*10f0*/  LOP3.LUT R4, R4, 0x3, RZ, 0xc0, !PT ;  /* 0x0000000304047812 */ /* 0x000fce00078ec0ff */
[----:B------:R-:W-:Y:S05]  /*1100*/  @!P0 BRA `(.L_x_46) ;  /* 0x0000001400248947 */ /* 0x000fea0003800000 */
[----:B------:R-:W-:Y:S01]  /*1110*/  ULOP3.LUT UR4, UR11, 0x7ffffffc, URZ, 0xc0, !UPT ;  /* 0x7ffffffc0b047892 */ /* 0x000fe2000f8ec0ff */
[CC--:B------:R-:W-:Y:S01]  /*1120*/  IADD3 R19, PT, PT, R0.reuse, R13.reuse, RZ ;  /* 0x0000000d00137210 */ /* 0x0c0fe20007ffe0ff */
[C---:B------:R-:W-:Y:S01]  /*1130*/  IMAD R7, R0.reuse, 0x3, R13 ;  /* 0x0000000300077824 */ /* 0x040fe200078e020d */
[----:B------:R-:W-:Y:S01]  /*1140*/  LEA R17, R0, R13, 0x1 ;  /* 0x0000000d00117211 */ /* 0x000fe200078e08ff */
[----:B------:R-:W-:Y:S01]  /*1150*/  UIADD3 UR7, UPT, UPT, -UR4, URZ, URZ ;  /* 0x000000ff04077290 */ /* 0x000fe2000fffe1ff */
[----:B------:R-:W-:Y:S01]  /*1160*/  IMAD.WIDE.U32 R12, R13, 0x4, RZ ;  /* 0x000000040d0c7825 */ /* 0x000fe200078e00ff */
[----:B------:R-:W0:Y:S03]  /*1170*/  LDCU.128 UR16, c[0x0][0x390] ;  /* 0x00007200ff1077ac */ /* 0x000e260008000c00 */
[----:B------:R-:W-:Y:S01]  /*1180*/  IMAD.U32 R5, RZ, RZ, UR4 ;  /* 0x00000004ff057e24 */ /* 0x000fe2000f8e00ff */
[----:B------:R-:W-:Y:S01]  /*1190*/  UISETP.GE.AND UP0, UPT, UR7, URZ, UPT ;  /* 0x000000ff0700728c */ /* 0x000fe2000bf06270 */
[----:B------:R-:W-:-:S08]  /*11a0*/  UMOV UR4, UR6 ;  /* 0x0000000600047c82 */ /* 0x000fd00008000000 */
[----:B------:R-:W-:Y:S05]  /*11b0*/  BRA.U UP0, `(.L_x_47) ;  /* 0x00000011003c7547 */ /* 0x000fea000b800000 */
[----:B------:R-:W-:Y:S02]  /*11c0*/  UIADD3 UR10, UPT, UPT, -UR7, URZ, URZ ;  /* 0x000000ff070a7290 */ /* 0x000fe4000fffe1ff */
[----:B------:R-:W-:Y:S02]  /*11d0*/  UPLOP3.LUT UP0, UPT, UPT, UPT, UPT, 0x80, 0x8 ;  /* 0x000000000008789c */ /* 0x000fe40003f0f070 */
[----:B------:R-:W-:-:S09]  /*11e0*/  UISETP.GT.AND UP1, UPT, UR10, 0xc, UPT ;  /* 0x0000000c0a00788c */ /* 0x000fd2000bf24270 */
[----:B------:R-:W-:Y:S05]  /*11f0*/  BRA.U !UP1, `(.L_x_48) ;  /* 0x0000000909b87547 */ /* 0x000fea000b800000 */
[----:B------:R-:W1:Y:S01]  /*1200*/  LDCU.128 UR12, c[0x0][0x390] ;  /* 0x00007200ff0c77ac */ /* 0x000e620008000c00 */
[----:B------:R-:W-:-:S11]  /*1210*/  UPLOP3.LUT UP0, UPT, UPT, UPT, UPT, 0x40, 0x4 ;  /* 0x000000000004789c */ /* 0x000fd60003f0e870 */
.L_x_49:
[C---:B-1----:R-:W-:Y:S01]  /*1220*/  IADD3 R26, P0, PT, R12.reuse, UR12, RZ ;  /* 0x0000000c0c1a7c10 */ /* 0x042fe2000ff1e0ff */
[----:B--2---:R-:W2:Y:S01]  /*1230*/  LDL.128 R8, [UR4] ;  /* 0x00000004ff087983 */ /* 0x004ea20008100c00 */
[----:B------:R-:W-:Y:S01]  /*1240*/  IADD3 R22, P1, PT, R12, UR14, RZ ;  /* 0x0000000e0c167c10 */ /* 0x000fe2000ff3e0ff */
[----:B------:R-:W1:Y:S01]  /*1250*/  LDC.64 R24, c[0x0][0x390] ;  /* 0x0000e400ff187b82 */ /* 0x000e620000000a00 */
[C---:B------:R-:W-:Y:S02]  /*1260*/  IADD3.X R27, PT, PT, R13.reuse, UR13, RZ, P0, !PT ;  /* 0x0000000d0d1b7c10 */ /* 0x040fe400087fe4ff */
[----:B------:R-:W-:-:S04]  /*1270*/  IADD3.X R23, PT, PT, R13, UR15, RZ, P1, !PT ;  /* 0x0000000f0d177c10 */ /* 0x000fc80008ffe4ff */
[----:B------:R-:W3:Y:S04]  /*1280*/  LDG.E R27, desc[UR8][R26.64] ;  /* 0x000000081a1b7981 */ /* 0x000ee8000c1e1900 */
[----:B------:R4:W3:Y:S02]  /*1290*/  LDG.E R15, desc[UR8][R22.64] ;  /* 0x00000008160f7981 */ /* 0x0008e4000c1e1900 */
[----:B----4-:R-:W4:Y:S01]  /*12a0*/  LDC.64 R22, c[0x0][0x398] ;  /* 0x0000e600ff167b82 */ /* 0x010f220000000a00 */
[----:B------:R-:W-:Y:S01]  /*12b0*/  IADD3 R14, P0, PT, R12, R20, RZ ;  /* 0x000000140c0e7210 */ /* 0x000fe20007f1e0ff */
[----:B-1----:R-:W-:-:S04]  /*12c0*/  IMAD.WIDE.U32 R28, R19, 0x4, R24 ;  /* 0x00000004131c7825 */ /* 0x002fc800078e0018 */
[----:B--2---:R-:W-:-:S04]  /*12d0*/  FMUL R8, R8, UR5 ;  /* 0x0000000508087c20 */ /* 0x004fc80008400000 */
[----:B---3--:R-:W-:Y:S01]  /*12e0*/  FFMA R8, R8, R27, R15 ;  /* 0x0000001b08087223 */ /* 0x008fe2000000000f */
[----:B------:R-:W-:Y:S01]  /*12f0*/  IADD3.X R15, PT, PT, R13, R21, RZ, P0, !PT ;  /* 0x000000150d0f7210 */ /* 0x000fe200007fe4ff */
[----:B----4-:R-:W-:-:S04]  /*1300*/  IMAD.WIDE.U32 R26, R19, 0x4, R22 ;  /* 0x00000004131a7825 */ /* 0x010fc800078e0016 */
[----:B------:R1:W-:Y:S04]  /*1310*/  STG.E desc[UR8][R14.64], R8 ;  /* 0x000000080e007986 */ /* 0x0003e8000c101908 */
[----:B------:R-:W2:Y:S04]  /*1320*/  LDG.E R28, desc[UR8][R28.64] ;  /* 0x000000081c1c7981 */ /* 0x000ea8000c1e1900 */
[----:B------:R-:W2:Y:S01]  /*1330*/  LDG.E R26, desc[UR8][R26.64] ;  /* 0x000000081a1a7981 */ /* 0x000ea2000c1e1900 */
[----:B------:R-:W-:-:S04]  /*1340*/  FMUL R9, R9, UR5 ;  /* 0x0000000509097c20 */ /* 0x000fc80008400000 */
[----:B--2---:R-:W-:Y:S01]  /*1350*/  FFMA R9, R9, R28, R26 ;  /* 0x0000001c09097223 */ /* 0x004fe2000000001a */
[----:B------:R-:W-:-:S04]  /*1360*/  IMAD.WIDE.U32 R26, R19, 0x4, R20 ;  /* 0x00000004131a7825 */ /* 0x000fc800078e0014 */
[C---:B------:R-:W-:Y:S01]  /*1370*/  IMAD.WIDE.U32 R28, R17.reuse, 0x4, R22 ;  /* 0x00000004111c7825 */ /* 0x040fe200078e0016 */
[----:B------:R2:W-:Y:S04]  /*1380*/  STG.E desc[UR8][R26.64], R9 ;  /* 0x000000091a007986 */ /* 0x0005e8000c101908 */
[----:B-1----:R-:W3:Y:S01]  /*1390*/  LDG.E R15, desc[UR8][R28.64] ;  /* 0x000000081c0f7981 */ /* 0x002ee2000c1e1900 */
[----:B--2---:R-:W-:-:S05]  /*13a0*/  IMAD.WIDE.U32 R26, R17, 0x4, R24 ;  /* 0x00000004111a7825 */ /* 0x004fca00078e0018 */
[----:B------:R1:W3:Y:S01]  /*13b0*/  LDG.E R16, desc[UR8][R26.64] ;  /* 0x000000081a107981 */ /* 0x0002e2000c1e1900 */
[----:B------:R-:W-:Y:S01]  /*13c0*/  FMUL R10, R10, UR5 ;  /* 0x000000050a0a7c20 */ /* 0x000fe20008400000 */
[----:B-1----:R-:W-:-:S04]  /*13d0*/  IMAD.WIDE.U32 R26, R7, 0x4, R22 ;  /* 0x00000004071a7825 */ /* 0x002fc800078e0016 */
[----:B---3--:R-:W-:Y:S01]  /*13e0*/  FFMA R10, R10, R16, R15 ;  /* 0x000000100a0a7223 */ /* 0x008fe2000000000f */
[----:B------:R-:W-:-:S05]  /*13f0*/  IMAD.WIDE.U32 R14, R17, 0x4, R20 ;  /* 0x00000004110e7825 */ /* 0x000fca00078e0014 */
[----:B------:R1:W-:Y:S04]  /*1400*/  STG.E desc[UR8][R14.64], R10 ;  /* 0x0000000a0e007986 */ /* 0x0003e8000c101908 */
[----:B------:R2:W3:Y:S01]  /*1410*/  LDG.E R18, desc[UR8][R26.64] ;  /* 0x000000081a127981 */ /* 0x0004e2000c1e1900 */
[----:B-1----:R-:W-:-:S05]  /*1420*/  IMAD.WIDE.U32 R14, R7, 0x4, R24 ;  /* 0x00000004070e7825 */ /* 0x002fca00078e0018 */
[----:B------:R1:W3:Y:S01]  /*1430*/  LDG.E R16, desc[UR8][R14.64] ;  /* 0x000000080e107981 */ /* 0x0002e2000c1e1900 */
[----:B--2---:R-:W-:Y:S02]  /*1440*/  MOV R26, R12 ;  /* 0x0000000c001a7202 */ /* 0x004fe40000000f00 */
[----:B------:R-:W-:Y:S01]  /*1450*/  MOV R27, R13 ;  /* 0x0000000d001b7202 */ /* 0x000fe20000000f00 */
[----:B------:R-:W-:Y:S02]  /*1460*/  FMUL R11, R11, UR5 ;  /* 0x000000050b0b7c20 */ /* 0x000fe40008400000 */
[----:B------:R-:W-:-:S03]  /*1470*/  IMAD.WIDE.U32 R26, R0, 0x10, R26 ;  /* 0x00000010001a7825 */ /* 0x000fc600078e001a */
[C---:B-1----:R-:W-:Y:S02]  /*1480*/  IADD3 R14, P0, PT, R26.reuse, UR12, RZ ;  /* 0x0000000c1a0e7c10 */ /* 0x042fe4000ff1e0ff */
[----:B------:R-:W-:Y:S01]  /*1490*/  IADD3 R12, P1, PT, R26, UR14, RZ ;  /* 0x0000000e1a0c7c10 */ /* 0x000fe2000ff3e0ff */
[----:B------:R-:W-:Y:S01]  /*14a0*/  IMAD.WIDE.U32 R28, R7, 0x4, R20 ;  /* 0x00000004071c7825 */ /* 0x000fe200078e0014 */
[C---:B------:R-:W-:Y:S02]  /*14b0*/  IADD3.X R15, PT, PT, R27.reuse, UR13, RZ, P0, !PT ;  /* 0x0000000d1b0f7c10 */ /* 0x040fe400087fe4ff */
[----:B------:R-:W-:Y:S01]  /*14c0*/  IADD3.X R13, PT, PT, R27, UR15, RZ, P1, !PT ;  /* 0x0000000f1b0d7c10 */ /* 0x000fe20008ffe4ff */
[----:B---3--:R-:W-:-:S05]  /*14d0*/  FFMA R11, R11, R16, R18 ;  /* 0x000000100b0b7223 */ /* 0x008fca0000000012 */
[----:B------:R1:W-:Y:S04]  /*14e0*/  STG.E desc[UR8][R28.64], R11 ;  /* 0x0000000b1c007986 */ /* 0x0003e8000c101908 */
[----:B------:R-:W2:Y:S04]  /*14f0*/  LDG.E R18, desc[UR8][R14.64] ;  /* 0x000000080e127981 */ /* 0x000ea8000c1e1900 */
[----:B-1----:R-:W2:Y:S04]  /*1500*/  LDG.E R29, desc[UR8][R12.64] ;  /* 0x000000080c1d7981 */ /* 0x002ea8000c1e1900 */
[----:B------:R-:W3:Y:S01]  /*1510*/  LDL.128 R12, [UR4+0x10] ;  /* 0x00001004ff0c7983 */ /* 0x000ee20008100c00 */
[----:B------:R-:W-:Y:S01]  /*1520*/  IADD3 R28, P0, PT, R26, R20, RZ ;  /* 0x000000141a1c7210 */ /* 0x000fe20007f1e0ff */
[----:B------:R-:W-:-:S02]  /*1530*/  IMAD R19, R0, 0x4, R19 ;  /* 0x0000000400137824 */ /* 0x000fc400078e0213 */
[----:B------:R1:W-:Y:S02]  /*1540*/  STL.128 [UR4], R8 ;  /* 0x00000008ff007987 */ /* 0x0003e40008100c04 */
[----:B-1----:R-:W-:-:S04]  /*1550*/  IMAD.WIDE.U32 R10, R19, 0x4, R24 ;  /* 0x00000004130a7825 */ /* 0x002fc800078e0018 */
[----:B---3--:R-:W-:-:S04]  /*1560*/  FMUL R16, R12, UR5 ;  /* 0x000000050c107c20 */ /* 0x008fc80008400000 */
[----:B--2---:R-:W-:Y:S01]  /*1570*/  FFMA R8, R16, R18, R29 ;  /* 0x0000001210087223 */ /* 0x004fe2000000001d */
[----:B------:R-:W-:-:S05]  /*1580*/  IADD3.X R29, PT, PT, R27, R21, RZ, P0, !PT ;  /* 0x000000151b1d7210 */ /* 0x000fca00007fe4ff */
[----:B------:R1:W-:Y:S04]  /*1590*/  STG.E desc[UR8][R28.64], R8 ;  /* 0x000000081c007986 */ /* 0x0003e8000c101908 */
[----:B------:R2:W3:Y:S02]  /*15a0*/  LDG.E R16, desc[UR8][R10.64] ;  /* 0x000000080a107981 */ /* 0x0004e4000c1e1900 */
[----:B--2---:R-:W-:-:S05]  /*15b0*/  IMAD.WIDE.U32 R10, R19, 0x4, R22 ;  /* 0x00000004130a7825 */ /* 0x004fca00078e0016 */
[----:B------:R-:W3:Y:S01]  /*15c0*/  LDG.E R12, desc[UR8][R10.64] ;  /* 0x000000080a0c7981 */ /* 0x000ee2000c1e1900 */
[----:B------:R-:W-:Y:S01]  /*15d0*/  FMUL R9, R13, UR5 ;  /* 0x000000050d097c20 */ /* 0x000fe20008400000 */
[----:B------:R-:W-:-:S05]  /*15e0*/  LEA R17, R0, R17, 0x2 ;  /* 0x0000001100117211 */ /* 0x000fca00078e10ff */
[----:B-1----:R-:W-:-:S04]  /*15f0*/  IMAD.WIDE.U32 R28, R17, 0x4, R22 ;  /* 0x00000004111c7825 */ /* 0x002fc800078e0016 */
[----:B---3--:R-:W-:Y:S01]  /*1600*/  FFMA R9, R9, R16, R12 ;  /* 0x0000001009097223 */ /* 0x008fe2000000000c */
[----:B------:R-:W-:-:S05]  /*1610*/  IMAD.WIDE.U32 R12, R19, 0x4, R20 ;  /* 0x00000004130c7825 */ /* 0x000fca00078e0014 */
[----:B------:R1:W-:Y:S04]  /*1620*/  STG.E desc[UR8][R12.64], R9 ;  /* 0x000000090c007986 */ /* 0x0003e8000c101908 */
[----:B------:R-:W2:Y:S01]  /*1630*/  LDG.E R29, desc[UR8][R28.64] ;  /* 0x000000081c1d7981 */ /* 0x000ea2000c1e1900 */
[----:B-1----:R-:W-:-:S05]  /*1640*/  IMAD.WIDE.U32 R12, R17, 0x4, R24 ;  /* 0x00000004110c7825 */ /* 0x002fca00078e0018 */
[----:B------:R1:W2:Y:S01]  /*1650*/  LDG.E R16, desc[UR8][R12.64] ;  /* 0x000000080c107981 */ /* 0x0002a2000c1e1900 */
[----:B------:R-:W-:Y:S01]  /*1660*/  FMUL R14, R14, UR5 ;  /* 0x000000050e0e7c20 */ /* 0x000fe20008400000 */
[----:B------:R-:W-:Y:S01]  /*1670*/  LEA R7, R0, R7, 0x2 ;  /* 0x0000000700077211 */ /* 0x000fe200078e10ff */
[----:B-1----:R-:W-:-:S04]  /*1680*/  IMAD.WIDE.U32 R12, R17, 0x4, R20 ;  /* 0x00000004110c7825 */ /* 0x002fc800078e0014 */
[----:B--2---:R-:W-:Y:S01]  /*1690*/  FFMA R10, R14, R16, R29 ;  /* 0x000000100e0a7223 */ /* 0x004fe2000000001d */
[----:B------:R-:W-:-:S04]  /*16a0*/  IMAD.WIDE.U32 R28, R7, 0x4, R24 ;  /* 0x00000004071c7825 */ /* 0x000fc800078e0018 */
[----:B------:R1:W-:Y:S04]  /*16b0*/  STG.E desc[UR8][R12.64], R10 ;  /* 0x0000000a0c007986 */ /* 0x0003e8000c101908 */
[----:B------:R2:W3:Y:S01]  /*16c0*/  LDG.E R14, desc[UR8][R28.64] ;  /* 0x000000081c0e7981 */ /* 0x0004e2000c1e1900 */
[----:B-1----:R-:W-:-:S05]  /*16d0*/  IMAD.WIDE.U32 R12, R7, 0x4, R22 ;  /* 0x00000004070c7825 */ /* 0x002fca00078e0016 */
[----:B------:R1:W3:Y:S01]  /*16e0*/  LDG.E R16, desc[UR8][R12.64] ;  /* 0x000000080c107981 */ /* 0x0002e2000c1e1900 */
[----:B------:R-:W-:Y:S01]  /*16f0*/  FMUL R11, R15, UR5 ;  /* 0x000000050f0b7c20 */ /* 0x000fe20008400000 */
[----:B------:R-:W-:-:S04]  /*1700*/  IMAD.WIDE.U32 R26, R0, 0x10, R26 ;  /* 0x00000010001a7825 */ /* 0x000fc800078e001a */
[----:B--2---:R-:W-:Y:S01]  /*1710*/  IMAD.WIDE.U32 R28, R7, 0x4, R20 ;  /* 0x00000004071c7825 */ /* 0x004fe200078e0014 */
[----:B-1----:R-:W-:-:S04]  /*1720*/  IADD3 R12, P1, PT, R26, UR14, RZ ;  /* 0x0000000e1a0c7c10 */ /* 0x002fc8000ff3e0ff */
[----:B------:R-:W-:Y:S01]  /*1730*/  IADD3.X R13, PT, PT, R27, UR15, RZ, P1, !PT ;  /* 0x0000000f1b0d7c10 */ /* 0x000fe20008ffe4ff */
[----:B---3--:R-:W-:Y:S01]  /*1740*/  FFMA R11, R11, R14, R16 ;  /* 0x0000000e0b0b7223 */ /* 0x008fe20000000010 */
[----:B------:R-:W-:-:S04]  /*1750*/  IADD3 R14, P0, PT, R26, UR12, RZ ;  /* 0x0000000c1a0e7c10 */ /* 0x000fc8000ff1e0ff */
[----:B------:R-:W-:Y:S01]  /*1760*/  IADD3.X R15, PT, PT, R27, UR13, RZ, P0, !PT ;  /* 0x0000000d1b0f7c10 */ /* 0x000fe200087fe4ff */
[----:B------:R1:W-:Y:S04]  /*1770*/  STG.E desc[UR8][R28.64], R11 ;  /* 0x0000000b1c007986 */ /* 0x0003e8000c101908 */
[----:B------:R-:W2:Y:S04]  /*1780*/  LDG.E R18, desc[UR8][R14.64] ;  /* 0x000000080e127981 */ /* 0x000ea8000c1e1900 */
[----:B-1----:R-:W2:Y:S04]  /*1790*/  LDG.E R29, desc[UR8][R12.64] ;  /* 0x000000080c1d7981 */ /* 0x002ea8000c1e1900 */
[----:B------:R-:W3:Y:S01]  /*17a0*/  LDL.128 R12, [UR4+0x20] ;  /* 0x00002004ff0c7983 */ /* 0x000ee20008100c00 */
[----:B------:R-:W-:-:S02]  /*17b0*/  IADD3 R28, P0, PT, R26, R20, RZ ;  /* 0x000000141a1c7210 */ /* 0x000fc40007f1e0ff */
[----:B------:R-:W-:Y:S01]  /*17c0*/  LEA R19, R0, R19, 0x2 ;  /* 0x0000001300137211 */ /* 0x000fe200078e10ff */
[----:B------:R1:W-:Y:S04]  /*17d0*/  STL.128 [UR4+0x10], R8 ;  /* 0x00001008ff007987 */ /* 0x0003e80008100c04 */
        /* <DEDUP_REMOVED lines=9> */
[----:B------:R-:W-:-:S04]  /*1870*/  IMAD R17, R0, 0x4, R17 ;  /* 0x0000000400117824 */ /* 0x000fc800078e0211 */
        /* <DEDUP_REMOVED lines=26> */
[----:B------:R-:W2:Y:S04]  /*1a20*/  LDG.E R18, desc[UR8][R12.64] ;  /* 0x000000080c127981 */ /* 0x000ea8000c1e1900 */
[----:B------:R-:W3:Y:S01]  /*1a30*/  LDL.128 R12, [UR4+0x30] ;  /* 0x00003004ff0c7983 */ /* 0x000ee20008100c00 */
[----:B-1----:R-:W-:-:S02]  /*1a40*/  IADD3 R28, P0, PT, R26, R20, RZ ;  /* 0x000000141a1c7210 */ /* 0x002fc40007f1e0ff */
[----:B------:R-:W-:Y:S01]  /*1a50*/  LEA R19, R0, R19, 0x2 ;  /* 0x0000001300137211 */ /* 0x000fe200078e10ff */
[----:B------:R1:W-:Y:S01]  /*1a60*/  STL.128 [UR4+0x20], R8 ;  /* 0x00002008ff007987 */ /* 0x0003e20008100c04 */
[----:B------:R-:W-:-:S03]  /*1a70*/  IADD3.X R29, PT, PT, R27, R21, RZ, P0, !PT ;  /* 0x000000151b1d7210 */ /* 0x000fc600007fe4ff */
[----:B-1----:R-:W-:-:S04]  /*1a80*/  IMAD.WIDE.U32 R10, R19, 0x4, R24 ;  /* 0x00000004130a7825 */ /* 0x002fc800078e0018 */
[----:B---3--:R-:W-:-:S04]  /*1a90*/  FMUL R8, R12, UR5 ;  /* 0x000000050c087c20 */ /* 0x008fc80008400000 */
[----:B--2---:R-:W-:-:S05]  /*1aa0*/  FFMA R8, R8, R16, R18 ;  /* 0x0000001008087223 */ /* 0x004fca0000000012 */
        /* <DEDUP_REMOVED lines=14> */
[----:B------:R-:W-:-:S04]  /*1b90*/  IMAD R7, R0, 0x4, R7 ;  /* 0x0000000400077824 */ /* 0x000fc800078e0207 */
[----:B------:R-:W-:-:S04]  /*1ba0*/  IMAD.WIDE.U32 R24, R7, 0x4, R24 ;  /* 0x0000000407187825 */ /* 0x000fc800078e0018 */
[----:B------:R-:W-:-:S04]  /*1bb0*/  IMAD.WIDE.U32 R22, R7, 0x4, R22 ;  /* 0x0000000407167825 */ /* 0x000fc800078e0016 */
[----:B-1----:R-:W-:-:S04]  /*1bc0*/  IMAD.WIDE.U32 R12, R17, 0x4, R20 ;  /* 0x00000004110c7825 */ /* 0x002fc800078e0014 */
[----:B--2---:R-:W-:-:S05]  /*1bd0*/  FFMA R10, R14, R16, R29 ;  /* 0x000000100e0a7223 */ /* 0x004fca000000001d */
[----:B------:R1:W-:Y:S04]  /*1be0*/  STG.E desc[UR8][R12.64], R10 ;  /* 0x0000000a0c007986 */ /* 0x0003e8000c101908 */
[----:B------:R-:W2:Y:S04]  /*1bf0*/  LDG.E R24, desc[UR8][R24.64] ;  /* 0x0000000818187981 */ /* 0x000ea8000c1e1900 */
[----:B------:R-:W2:Y:S01]  /*1c00*/  LDG.E R22, desc[UR8][R22.64] ;  /* 0x0000000816167981 */ /* 0x000ea2000c1e1900 */
[----:B------:R-:W-:Y:S01]  /*1c10*/  FMUL R11, R15, UR5 ;  /* 0x000000050f0b7c20 */ /* 0x000fe20008400000 */
[----:B------:R-:W-:Y:S01]  /*1c20*/  IMAD.WIDE.U32 R14, R7, 0x4, R20 ;  /* 0x00000004070e7825 */ /* 0x000fe200078e0014 */
[----:B------:R-:W-:-:S04]  /*1c30*/  UIADD3 UR7, UPT, UPT, UR7, 0x10, URZ ;  /* 0x0000001007077890 */ /* 0x000fc8000fffe0ff */
[----:B------:R-:W-:Y:S01]  /*1c40*/  UISETP.GE.AND UP1, UPT, UR7, -0xc, UPT ;  /* 0xfffffff40700788c */ /* 0x000fe2000bf26270 */
[C---:B------:R-:W-:Y:S01]  /*1c50*/  LEA R19, R0.reuse, R19, 0x2 ;  /* 0x0000001300137211 */ /* 0x040fe200078e10ff */
[C---:B-1----:R-:W-:Y:S01]  /*1c60*/  IMAD.WIDE.U32 R12, R0.reuse, 0x10, R26 ;  /* 0x00000010000c7825 */ /* 0x042fe200078e001a */
[C---:B------:R-:W-:Y:S02]  /*1c70*/  LEA R17, R0.reuse, R17, 0x2 ;  /* 0x0000001100117211 */ /* 0x040fe400078e10ff */
[----:B------:R-:W-:Y:S01]  /*1c80*/  LEA R7, R0, R7, 0x2 ;  /* 0x0000000700077211 */ /* 0x000fe200078e10ff */
[----:B--2---:R-:W-:-:S05]  /*1c90*/  FFMA R11, R11, R24, R22 ;  /* 0x000000180b0b7223 */ /* 0x004fca0000000016 */
[----:B------:R2:W-:Y:S04]  /*1ca0*/  STG.E desc[UR8][R14.64], R11 ;  /* 0x0000000b0e007986 */ /* 0x0005e8000c101908 */
[----:B------:R2:W-:Y:S01]  /*1cb0*/  STL.128 [UR4+0x30], R8 ;  /* 0x00003008ff007987 */ /* 0x0005e20008100c04 */
[----:B------:R-:W-:Y:S01]  /*1cc0*/  UIADD3 UR4, UPT, UPT, UR4, 0x40, URZ ;  /* 0x0000004004047890 */ /* 0x000fe2000fffe0ff */
[----:B------:R-:W-:Y:S11]  /*1cd0*/  BRA.U !UP1, `(.L_x_49) ;  /* 0xfffffff509507547 */ /* 0x000ff6000b83ffff */
.L_x_48:
[----:B------:R-:W-:-:S04]  /*1ce0*/  UIADD3 UR10, UPT, UPT, -UR7, URZ, URZ ;  /* 0x000000ff070a7290 */ /* 0x000fc8000fffe1ff */
[----:B------:R-:W-:-:S09]  /*1cf0*/  UISETP.GT.AND UP1, UPT, UR10, 0x4, UPT ;  /* 0x000000040a00788c */ /* 0x000fd2000bf24270 */
[----:B------:R-:W-:Y:S05]  /*1d00*/  BRA.U !UP1, `(.L_x_50) ;  /* 0x0000000509607547 */ /* 0x000fea000b800000 */
[----:B------:R-:W1:Y:S01]  /*1d10*/  LDCU.128 UR12, c[0x0][0x390] ;  /* 0x00007200ff0c77ac */ /* 0x000e620008000c00 */
[----:B--2---:R-:W2:Y:S01]  /*1d20*/  LDL.128 R8, [UR4] ;  /* 0x00000004ff087983 */ /* 0x004ea20008100c00 */
[----:B------:R-:W3:Y:S01]  /*1d30*/  LDC.64 R24, c[0x0][0x390] ;  /* 0x0000e400ff187b82 */ /* 0x000ee20000000a00 */
[C---:B-1----:R-:W-:Y:S02]  /*1d40*/  IADD3 R26, P0, PT, R12.reuse, UR12, RZ ;  /* 0x0000000c0c1a7c10 */ /* 0x042fe4000ff1e0ff */
[----:B------:R-:W-:Y:S02]  /*1d50*/  IADD3 R22, P1, PT, R12, UR14, RZ ;  /* 0x0000000e0c167c10 */ /* 0x000fe4000ff3e0ff */
[C---:B------:R-:W-:Y:S02]  /*1d60*/  IADD3.X R27, PT, PT, R13.reuse, UR13, RZ, P0, !PT ;  /* 0x0000000d0d1b7c10 */ /* 0x040fe400087fe4ff */
[----:B------:R-:W-:-:S04]  /*1d70*/  IADD3.X R23, PT, PT, R13, UR15, RZ, P1, !PT ;  /* 0x0000000f0d177c10 */ /* 0x000fc80008ffe4ff */
[----:B------:R-:W4:Y:S04]  /*1d80*/  LDG.E R27, desc[UR8][R26.64] ;  /* 0x000000081a1b7981 */ /* 0x000f28000c1e1900 */
[----:B------:R1:W4:Y:S02]  /*1d90*/  LDG.E R15, desc[UR8][R22.64] ;  /* 0x00000008160f7981 */ /* 0x000324000c1e1900 */
[----:B-1----:R-:W1:Y:S01]  /*1da0*/  LDC.64 R22, c[0x0][0x398] ;  /* 0x0000e600ff167b82 */ /* 0x002e620000000a00 */
[----:B------:R-:W-:Y:S01]  /*1db0*/  IADD3 R14, P0, PT, R12, R20, RZ ;  /* 0x000000140c0e7210 */ /* 0x000fe20007f1e0ff */
[----:B---3--:R-:W-:-:S04]  /*1dc0*/  IMAD.WIDE.U32 R28, R19, 0x4, R24 ;  /* 0x00000004131c7825 */ /* 0x008fc800078e0018 */
[----:B--2---:R-:W-:-:S04]  /*1dd0*/  FMUL R8, R8, UR5 ;  /* 0x0000000508087c20 */ /* 0x004fc80008400000 */
[----:B----4-:R-:W-:Y:S01]  /*1de0*/  FFMA R8, R8, R27, R15 ;  /* 0x0000001b08087223 */ /* 0x010fe2000000000f */
[----:B------:R-:W-:Y:S01]  /*1df0*/  IADD3.X R15, PT, PT, R13, R21, RZ, P0, !PT ;  /* 0x000000150d0f7210 */ /* 0x000fe200007fe4ff */
[----:B-1----:R-:W-:-:S04]  /*1e00*/  IMAD.WIDE.U32 R26, R19, 0x4, R22 ;  /* 0x00000004131a7825 */ /* 0x002fc800078e0016 */
[----:B------:R1:W-:Y:S04]  /*1e10*/  STG.E desc[UR8][R14.64], R8 ;  /* 0x000000080e007986 */ /* 0x0003e8000c101908 */
[----:B------:R-:W2:Y:S04]  /*1e20*/  LDG.E R28, desc[UR8][R28.64] ;  /* 0x000000081c1c7981 */ /* 0x000ea8000c1e1900 */
[----:B------:R-:W2:Y:S01]  /*1e30*/  LDG.E R26, desc[UR8][R26.64] ;  /* 0x000000081a1a7981 */ /* 0x000ea2000c1e1900 */
[----:B------:R-:W-:Y:S01]  /*1e40*/  FMUL R9, R9, UR5 ;  /* 0x0000000509097c20 */ /* 0x000fe20008400000 */
[----:B-1----:R-:W-:-:S04]  /*1e50*/  IMAD.WIDE.U32 R14, R17, 0x4, R22 ;  /* 0x00000004110e7825 */ /* 0x002fc800078e0016 */
[----:B--2---:R-:W-:Y:S01]  /*1e60*/  FFMA R9, R9, R28, R26 ;  /* 0x0000001c09097223 */ /* 0x004fe2000000001a */
[----:B------:R-:W-:-:S05]  /*1e70*/  IMAD.WIDE.U32 R26, R19, 0x4, R20 ;  /* 0x00000004131a7825 */ /* 0x000fca00078e0014 */
[----:B------:R1:W-:Y:S04]  /*1e80*/  STG.E desc[UR8][R26.64], R9 ;  /* 0x000000091a007986 */ /* 0x0003e8000c101908 */
[----:B------:R-:W2:Y:S01]  /*1e90*/  LDG.E R15, desc[UR8][R14.64] ;  /* 0x000000080e0f7981 */ /* 0x000ea2000c1e1900 */
[----:B-1----:R-:W-:-:S05]  /*1ea0*/  IMAD.WIDE.U32 R26, R17, 0x4, R24 ;  /* 0x00000004111a7825 */ /* 0x002fca00078e0018 */
[----:B------:R1:W2:Y:S01]  /*1eb0*/  LDG.E R16, desc[UR8][R26.64] ;  /* 0x000000081a107981 */ /* 0x0002a2000c1e1900 */
[----:B------:R-:W-:Y:S01]  /*1ec0*/  FMUL R10, R10, UR5 ;  /* 0x000000050a0a7c20 */ /* 0x000fe20008400000 */
[----:B------:R-:W-:-:S04]  /*1ed0*/  IMAD.WIDE.U32 R28, R17, 0x4, R20 ;  /* 0x00000004111c7825 */ /* 0x000fc800078e0014 */
[----:B-1----:R-:W-:-:S04]  /*1ee0*/  IMAD.WIDE.U32 R26, R7, 0x4, R22 ;  /* 0x00000004071a7825 */ /* 0x002fc800078e0016 */
[----:B--2---:R-:W-:Y:S01]  /*1ef0*/  FFMA R10, R10, R16, R15 ;  /* 0x000000100a0a7223 */ /* 0x004fe2000000000f */
[----:B------:R-:W-:-:S04]  /*1f00*/  IMAD.WIDE.U32 R14, R7, 0x4, R24 ;  /* 0x00000004070e7825 */ /* 0x000fc800078e0018 */
[----:B------:R1:W-:Y:S04]  /*1f10*/  STG.E desc[UR8][R28.64], R10 ;  /* 0x0000000a1c007986 */ /* 0x0003e8000c101908 */
[----:B------:R-:W2:Y:S04]  /*1f20*/  LDG.E R16, desc[UR8][R14.64] ;  /* 0x000000080e107981 */ /* 0x000ea8000c1e1900 */
[----:B------:R3:W2:Y:S01]  /*1f30*/  LDG.E R18, desc[UR8][R26.64] ;  /* 0x000000081a127981 */ /* 0x0006a2000c1e1900 */
[----:B------:R-:W-:Y:S01]  /*1f40*/  FMUL R11, R11, UR5 ;  /* 0x000000050b0b7c20 */ /* 0x000fe20008400000 */
[----:B---3--:R-:W-:-:S03]  /*1f50*/  IMAD.WIDE.U32 R26, R0, 0x10, R12 ;  /* 0x00000010001a7825 */ /* 0x008fc600078e000c */
[C---:B------:R-:W-:Y:S02]  /*1f60*/  IADD3 R14, P0, PT, R26.reuse, UR12, RZ ;  /* 0x0000000c1a0e7c10 */ /* 0x040fe4000ff1e0ff */
[----:B------:R-:W-:Y:S01]  /*1f70*/  IADD3 R12, P1, PT, R26, UR14, RZ ;  /* 0x0000000e1a0c7c10 */ /* 0x000fe2000ff3e0ff */
[----:B-1----:R-:W-:Y:S01]  /*1f80*/  IMAD.WIDE.U32 R28, R7, 0x4, R20 ;  /* 0x00000004071c7825 */ /* 0x002fe200078e0014 */
[C---:B------:R-:W-:Y:S02]  /*1f90*/  IADD3.X R15, PT, PT, R27.reuse, UR13, RZ, P0, !PT ;  /* 0x0000000d1b0f7c10 */ /* 0x040fe400087fe4ff */
[----:B------:R-:W-:Y:S01]  /*1fa0*/  IADD3.X R13, PT, PT, R27, UR15, RZ, P1, !PT ;  /* 0x0000000f1b0d7c10 */ /* 0x000fe20008ffe4ff */
[----:B--2---:R-:W-:-:S05]  /*1fb0*/  FFMA R11, R11, R16, R18 ;  /* 0x000000100b0b7223 */ /* 0x004fca0000000012 */
[----:B------:R1:W-:Y:S04]  /*1fc0*/  STG.E desc[UR8][R28.64], R11 ;  /* 0x0000000b1c007986 */ /* 0x0003e8000c101908 */
[----:B------:R-:W2:Y:S04]  /*1fd0*/  LDG.E R18, desc[UR8][R14.64] ;  /* 0x000000080e127981 */ /* 0x000ea8000c1e1900 */
[----:B-1----:R-:W2:Y:S04]  /*1fe0*/  LDG.E R29, desc[UR8][R12.64] ;  /* 0x000000080c1d7981 */ /* 0x002ea8000c1e1900 */
[----:B------:R-:W3:Y:S01]  /*1ff0*/  LDL.128 R12, [UR4+0x10] ;  /* 0x00001004ff0c7983 */ /* 0x000ee20008100c00 */
[----:B------:R-:W-:-:S02]  /*2000*/  IADD3 R28, P0, PT, R26, R20, RZ ;  /* 0x000000141a1c7210 */ /* 0x000fc40007f1e0ff */
[----:B------:R-:W-:Y:S01]  /*2010*/  LEA R19, R0, R19, 0x2 ;  /* 0x0000001300137211 */ /* 0x000fe200078e10ff */
[----:B------:R1:W-:Y:S04]  /*2020*/  STL.128 [UR4], R8 ;  /* 0x00000008ff007987 */ /* 0x0003e80008100c04 */
[----:B-1----:R-:W-:-:S04]  /*2030*/  IMAD.WIDE.U32 R10, R19, 0x4, R24 ;  /* 0x00000004130a7825 */ /* 0x002fc800078e0018 */
[----:B---3--:R-:W-:-:S04]  /*2040*/  FMUL R16, R12, UR5 ;  /* 0x000000050c107c20 */ /* 0x008fc80008400000 */
[----:B--2---:R-:W-:Y:S01]  /*2050*/  FFMA R8, R16, R18, R29 ;  /* 0x0000001210087223 */ /* 0x004fe2000000001d */
[----:B------:R-:W-:-:S05]  /*2060*/  IMAD.X R29, R27, 0x1, R21, P0 ;  /* 0x000000011b1d7824 */ /* 0x000fca00000e0615 */
        /* <DEDUP_REMOVED lines=13> */
[----:B------:R-:W-:Y:S01]  /*2140*/  LEA R7, R0, R7, 0x2 ;  /* 0x0000000700077211 */ /* 0x000fe200078e10ff */
[----:B------:R-:W-:-:S04]  /*2150*/  FMUL R10, R14, UR5 ;  /* 0x000000050e0a7c20 */ /* 0x000fc80008400000 */
        /* <DEDUP_REMOVED lines=9> */
[----:B------:R-:W-:-:S02]  /*21f0*/  LEA R19, R0, R19, 0x2 ;  /* 0x0000001300137211 */ /* 0x000fc400078e10ff */
[C---:B------:R-:W-:Y:S01]  /*2200*/  LEA R7, R0.reuse, R7, 0x2 ;  /* 0x0000000700077211 */ /* 0x040fe200078e10ff */
[C---:B------:R-:W-:Y:S02]  /*2210*/  IMAD R17, R0.reuse, 0x4, R17 ;  /* 0x0000000400117824 */ /* 0x040fe400078e0211 */
[----:B-1----:R-:W-:Y:S01]  /*2220*/  IMAD.WIDE.U32 R12, R0, 0x10, R26 ;  /* 0x00000010000c7825 */ /* 0x002fe200078e001a */
[----:B------:R-:W-:Y:S02]  /*2230*/  UIADD3 UR7, UPT, UPT, UR7, 0x8, URZ ;  /* 0x0000000807077890 */ /* 0x000fe4000fffe0ff */
[----:B------:R-:W-:Y:S01]  /*2240*/  UPLOP3.LUT UP0, UPT, UPT, UPT, UPT, 0x40, 0x4 ;  /* 0x000000000004789c */ /* 0x000fe20003f0e870 */
[----:B--2---:R-:W-:-:S05]  /*2250*/  FFMA R11, R11, R24, R22 ;  /* 0x000000180b0b7223 */ /* 0x004fca0000000016 */
[----:B------:R1:W-:Y:S04]  /*2260*/  STG.E desc[UR8][R14.64], R11 ;  /* 0x0000000b0e007986 */ /* 0x0003e8000c101908 */
[----:B------:R1:W-:Y:S01]  /*2270*/  STL.128 [UR4+0x10], R8 ;  /* 0x00001008ff007987 */ /* 0x0003e20008100c04 */
[----:B------:R-:W-:-:S12]  /*2280*/  UIADD3 UR4, UPT, UPT, UR4, 0x20, URZ ;  /* 0x0000002004047890 */ /* 0x000fd8000fffe0ff */
.L_x_50:
[----:B------:R-:W-:-:S09]  /*2290*/  UISETP.NE.OR UP0, UPT, UR7, URZ, UP0 ;  /* 0x000000ff0700728c */ /* 0x000fd20008705670 */
[----:B------:R-:W-:Y:S05]  /*22a0*/  BRA.U !UP0, `(.L_x_46) ;  /* 0x0000000108bc7547 */ /* 0x000fea000b800000 */
.L_x_47:
[C---:B0--3--:R-:W-:Y:S01]  /*22b0*/  IADD3 R24, P0, PT, R12.reuse, UR16, RZ ;  /* 0x000000100c187c10 */ /* 0x049fe2000ff1e0ff */
[----:B-12---:R-:W2:Y:S01]  /*22c0*/  LDL.128 R8, [UR4] ;  /* 0x00000004ff087983 */ /* 0x006ea20008100c00 */
[----:B------:R-:W-:Y:S01]  /*22d0*/  IADD3 R14, P1, PT, R12, UR18, RZ ;  /* 0x000000120c0e7c10 */ /* 0x000fe2000ff3e0ff */
[----:B------:R-:W0:Y:S01]  /*22e0*/  LDC.64 R22, c[0x0][0x390] ;  /* 0x0000e400ff167b82 */ /* 0x000e220000000a00 */
[C---:B------:R-:W-:Y:S02]  /*22f0*/  IADD3.X R25, PT, PT, R13.reuse, UR17, RZ, P0, !PT ;  /* 0x000000110d197c10 */ /* 0x040fe400087fe4ff */
[----:B------:R-:W-:-:S04]  /*2300*/  IADD3.X R15, PT, PT, R13, UR19, RZ, P1, !PT ;  /* 0x000000130d0f7c10 */ /* 0x000fc80008ffe4ff */
[----:B------:R-:W3:Y:S04]  /*2310*/  LDG.E R25, desc[UR8][R24.64] ;  /* 0x0000000818197981 */ /* 0x000ee8000c1e1900 */
[----:B------:R1:W3:Y:S02]  /*2320*/  LDG.E R27, desc[UR8][R14.64] ;  /* 0x000000080e1b7981 */ /* 0x0002e4000c1e1900 */
[----:B-1----:R-:W1:Y:S01]  /*2330*/  LDC.64 R14, c[0x0][0x398] ;  /* 0x0000e600ff0e7b82 */ /* 0x002e620000000a00 */
[----:B------:R-:W-:-:S04]  /*2340*/  IADD3 R28, P0, PT, R12, R20, RZ ;  /* 0x000000140c1c7210 */ /* 0x000fc80007f1e0ff */
[----:B------:R-:W-:Y:S01]  /*2350*/  IADD3.X R29, PT, PT, R13, R21, RZ, P0, !PT ;  /* 0x000000150d1d7210 */ /* 0x000fe200007fe4ff */
[----:B--2---:R-:W-:-:S04]  /*2360*/  FMUL R8, R8, UR5 ;  /* 0x0000000508087c20 */ /* 0x004fc80008400000 */
[----:B---3--:R-:W-:Y:S01]  /*2370*/  FFMA R8, R8, R25, R27 ;  /* 0x0000001908087223 */ /* 0x008fe2000000001b */
[----:B0-----:R-:W-:-:S04]  /*2380*/  IMAD.WIDE.U32 R26, R19, 0x4, R22 ;  /* 0x00000004131a7825 */ /* 0x001fc800078e0016 */
[--C-:B-1----:R-:W-:Y:S01]  /*2390*/  IMAD.WIDE.U32 R24, R19, 0x4, R14.reuse ;  /* 0x0000000413187825 */ /* 0x102fe200078e000e */
[----:B------:R0:W-:Y:S04]  /*23a0*/  STG.E desc[UR8][R28.64], R8 ;  /* 0x000000081c007986 */ /* 0x0001e8000c101908 */
[----:B------:R-:W2:Y:S04]  /*23b0*/  LDG.E R26, desc[UR8][R26.64] ;  /* 0x000000081a1a7981 */ /* 0x000ea8000c1e1900 */
[----:B------:R-:W2:Y:S01]  /*23c0*/  LDG.E R24, desc[UR8][R24.64] ;  /* 0x0000000818187981 */ /* 0x000ea2000c1e1900 */
[----:B------:R-:W-:Y:S01]  /*23d0*/  FMUL R9, R9, UR5 ;  /* 0x0000000509097c20 */ /* 0x000fe20008400000 */
[----:B0-----:R-:W-:-:S04]  /*23e0*/  IMAD.WIDE.U32 R28, R17, 0x4, R14 ;  /* 0x00000004111c7825 */ /* 0x001fc800078e000e */
[----:B--2---:R-:W-:Y:S01]  /*23f0*/  FFMA R9, R9, R26, R24 ;  /* 0x0000001a09097223 */ /* 0x004fe20000000018 */
[----:B------:R-:W-:-:S04]  /*2400*/  IMAD.WIDE.U32 R24, R19, 0x4, R20 ;  /* 0x0000000413187825 */ /* 0x000fc800078e0014 */
[--C-:B------:R-:W-:Y:S01]  /*2410*/  IMAD.WIDE.U32 R26, R17, 0x4, R22.reuse ;  /* 0x00000004111a7825 */ /* 0x100fe200078e0016 */
[----:B------:R0:W-:Y:S04]  /*2420*/  STG.E desc[UR8][R24.64], R9 ;  /* 0x0000000918007986 */ /* 0x0001e8000c101908 */
[----:B------:R-:W2:Y:S04]  /*2430*/  LDG.E R16, desc[UR8][R26.64] ;  /* 0x000000081a107981 */ /* 0x000ea8000c1e1900 */
[----:B------:R-:W2:Y:S01]  /*2440*/  LDG.E R29, desc[UR8][R28.64] ;  /* 0x000000081c1d7981 */ /* 0x000ea2000c1e1900 */
[----:B------:R-:W-:Y:S01]  /*2450*/  FMUL R10, R10, UR5 ;  /* 0x000000050a0a7c20 */ /* 0x000fe20008400000 */
[----:B------:R-:W-:-:S04]  /*2460*/  IMAD.WIDE.U32 R22, R7, 0x4, R22 ;  /* 0x0000000407167825 */ /* 0x000fc800078e0016 */
[----:B------:R-:W-:-:S04]  /*2470*/  IMAD.WIDE.U32 R14, R7, 0x4, R14 ;  /* 0x00000004070e7825 */ /* 0x000fc800078e000e */
[----:B0-----:R-:W-:-:S04]  /*2480*/  IMAD.WIDE.U32 R24, R17, 0x4, R20 ;  /* 0x0000000411187825 */ /* 0x001fc800078e0014 */
[----:B--2---:R-:W-:-:S05]  /*2490*/  FFMA R10, R10, R16, R29 ;  /* 0x000000100a0a7223 */ /* 0x004fca000000001d */
[----:B------:R3:W-:Y:S04]  /*24a0*/  STG.E desc[UR8][R24.64], R10 ;  /* 0x0000000a18007986 */ /* 0x0007e8000c101908 */
[----:B------:R-:W2:Y:S04]  /*24b0*/  LDG.E R22, desc[UR8][R22.64] ;  /* 0x0000000816167981 */ /* 0x000ea8000c1e1900 */
[----:B------:R-:W2:Y:S01]  /*24c0*/  LDG.E R14, desc[UR8][R14.64] ;  /* 0x000000080e0e7981 */ /* 0x000ea2000c1e1900 */
[----:B------:R-:W-:Y:S01]  /*24d0*/  FMUL R11, R11, UR5 ;  /* 0x000000050b0b7c20 */ /* 0x000fe20008400000 */
[----:B------:R-:W-:Y:S01]  /*24e0*/  IMAD.WIDE.U32 R26, R7, 0x4, R20 ;  /* 0x00000004071a7825 */ /* 0x000fe200078e0014 */
[----:B------:R-:W-:-:S04]  /*24f0*/  UIADD3 UR7, UPT, UPT, UR7, 0x4, URZ ;  /* 0x0000000407077890 */ /* 0x000fc8000fffe0ff */
[----:B------:R-:W-:Y:S01]  /*2500*/  UISETP.NE.AND UP0, UPT, UR7, URZ, UPT ;  /* 0x000000ff0700728c */ /* 0x000fe2000bf05270 */
[C---:B------:R-:W-:Y:S01]  /*2510*/  IMAD.WIDE.U32 R12, R0.reuse, 0x10, R12 ;  /* 0x00000010000c7825 */ /* 0x040fe200078e000c */
[C---:B------:R-:W-:Y:S02]  /*2520*/  LEA R19, R0.reuse, R19, 0x2 ;  /* 0x0000001300137211 */ /* 0x040fe400078e10ff */
[C---:B------:R-:W-:Y:S01]  /*2530*/  LEA R17, R0.reuse, R17, 0x2 ;  /* 0x0000001100117211 */ /* 0x040fe200078e10ff */
[----:B------:R-:W-:Y:S02]  /*2540*/  IMAD R7, R0, 0x4, R7 ;  /* 0x0000000400077824 */ /* 0x000fe400078e0207 */
[----:B--2---:R-:W-:-:S05]  /*2550*/  FFMA R11, R11, R22, R14 ;  /* 0x000000160b0b7223 */ /* 0x004fca000000000e */
[----:B------:R3:W-:Y:S04]  /*2560*/  STG.E desc[UR8][R26.64], R11 ;  /* 0x0000000b1a007986 */ /* 0x0007e8000c101908 */
[----:B------:R3:W-:Y:S01]  /*2570*/  STL.128 [UR4], R8 ;  /* 0x00000008ff007987 */ /* 0x0007e20008100c04 */
[----:B------:R-:W-:Y:S01]  /*2580*/  UIADD3 UR4, UPT, UPT, UR4, 0x10, URZ ;  /* 0x0000001004047890 */ /* 0x000fe2000fffe0ff */
[----:B------:R-:W-:Y:S11]  /*2590*/  BRA.U UP0, `(.L_x_47) ;  /* 0xfffffffd00447547 */ /* 0x000ff6000b83ffff */
.L_x_46:
[----:B------:R-:W-:-:S13]  /*25a0*/  ISETP.NE.AND P0, PT, R4, RZ, PT ;  /* 0x000000ff0400720c */ /* 0x000fda0003f05270 */
[----:B------:R-:W-:Y:S05]  /*25b0*/  @!P0 BRA `(.L_x_45) ;  /* 0x0000000000608947 */ /* 0x000fea0003800000 */
[----:B------:R-:W4:Y:S01]  /*25c0*/  S2R R7, SR_TID.X ;  /* 0x0000000000077919 */ /* 0x000f220000002100 */
[----:B------:R-:W-:Y:S01]  /*25d0*/  IMAD R16, R5, 0x4, R1 ;  /* 0x0000000405107824 */ /* 0x000fe200078e0201 */
[----:B-12---:R-:W-:Y:S01]  /*25e0*/  IADD3 R14, PT, PT, -R4, RZ, RZ ;  /* 0x000000ff040e7210 */ /* 0x006fe20007ffe1ff */
[----:B------:R-:W1:Y:S01]  /*25f0*/  LDCU.128 UR12, c[0x0][0x390] ;  /* 0x00007200ff0c77ac */ /* 0x000e620008000c00 */
[----:B----4-:R-:W-:-:S04]  /*2600*/  IMAD R7, R0, R5, R7 ;  /* 0x0000000500077224 */ /* 0x010fc800078e0207 */
[----:B-1----:R-:W-:-:S07]  /*2610*/  IMAD.WIDE.U32 R4, R7, 0x4, RZ ;  /* 0x0000000407047825 */ /* 0x002fce00078e00ff */
.L_x_51:
[C---:B---3--:R-:W-:Y:S01]  /*2620*/  IADD3 R8, P0, PT, R4.reuse, UR12, RZ ;  /* 0x0000000c04087c10 */ /* 0x048fe2000ff1e0ff */
[----:B------:R-:W2:Y:S01]  /*2630*/  LDL R7, [R16] ;  /* 0x0000000010077983 */ /* 0x000ea20000100800 */
[----:B------:R-:W-:Y:S02]  /*2640*/  IADD3 R10, P1, PT, R4, UR14, RZ ;  /* 0x0000000e040a7c10 */ /* 0x000fe4000ff3e0ff */
[C---:B------:R-:W-:Y:S02]  /*2650*/  IADD3.X R9, PT, PT, R5.reuse, UR13, RZ, P0, !PT ;  /* 0x0000000d05097c10 */ /* 0x040fe400087fe4ff */
[----:B------:R-:W-:-:S03]  /*2660*/  IADD3.X R11, PT, PT, R5, UR15, RZ, P1, !PT ;  /* 0x0000000f050b7c10 */ /* 0x000fc60008ffe4ff */
[----:B------:R-:W3:Y:S04]  /*2670*/  LDG.E R8, desc[UR8][R8.64] ;  /* 0x0000000808087981 */ /* 0x000ee8000c1e1900 */
[----:B------:R-:W3:Y:S01]  /*2680*/  LDG.E R10, desc[UR8][R10.64] ;  /* 0x000000080a0a7981 */ /* 0x000ee2000c1e1900 */
[----:B------:R-:W-:-:S04]  /*2690*/  IADD3 R12, P0, PT, R4, R20, RZ ;  /* 0x00000014040c7210 */ /* 0x000fc80007f1e0ff */
[----:B------:R-:W-:Y:S02]  /*26a0*/  IADD3.X R13, PT, PT, R5, R21, RZ, P0, !PT ;  /* 0x00000015050d7210 */ /* 0x000fe400007fe4ff */
[----:B------:R-:W-:-:S04]  /*26b0*/  IADD3 R14, PT, PT, R14, 0x1, RZ ;  /* 0x000000010e0e7810 */ /* 0x000fc80007ffe0ff */
[----:B------:R-:W-:Y:S01]  /*26c0*/  ISETP.NE.AND P0, PT, R14, RZ, PT ;  /* 0x000000ff0e00720c */ /* 0x000fe20003f05270 */
[----:B------:R-:W-:-:S04]  /*26d0*/  IMAD.WIDE.U32 R4, R0, 0x4, R4 ;  /* 0x0000000400047825 */ /* 0x000fc800078e0004 */
[----:B--2---:R-:W-:-:S04]  /*26e0*/  FMUL R7, R7, UR5 ;  /* 0x0000000507077c20 */ /* 0x004fc80008400000 */
[----:B---3--:R-:W-:-:S05]  /*26f0*/  FFMA R7, R7, R8, R10 ;  /* 0x0000000807077223 */ /* 0x008fca000000000a */
[----:B------:R-:W-:Y:S04]  /*2700*/  STG.E desc[UR8][R12.64], R7 ;  /* 0x000000070c007986 */ /* 0x000fe8000c101908 */
[----:B------:R1:W-:Y:S02]  /*2710*/  STL [R16], R7 ;  /* 0x0000000710007387 */ /* 0x0003e40000100800 */
[----:B-1----:R-:W-:Y:S01]  /*2720*/  IADD3 R16, PT, PT, R16, 0x4, RZ ;  /* 0x0000000410107810 */ /* 0x002fe20007ffe0ff */
[----:B------:R-:W-:Y:S06]  /*2730*/  @P0 BRA `(.L_x_51) ;  /* 0xfffffffc00b80947 */ /* 0x000fec000383ffff */
.L_x_45:
[----:B------:R-:W4:Y:S02]  /*2740*/  LDCU UR4, c[0x0][0x3b8] ;  /* 0x00007700ff0477ac */ /* 0x000f240008000800 */
[----:B----4-:R-:W-:-:S13]  /*2750*/  ISETP.GE.AND P0, PT, R2, UR4, PT ;  /* 0x0000000402007c0c */ /* 0x010fda000bf06270 */
[----:B0-----:R-:W-:Y:S05]  /*2760*/  @P0 EXIT ;  /* 0x000000000000094d */ /* 0x001fea0003800000 */
[----:B------:R-:W0:Y:S01]  /*2770*/  LDC.64 R4, c[0x0][0x390] ;  /* 0x0000e400ff047b82 */ /* 0x000e220000000a00 */
[----:B------:R-:W4:Y:S07]  /*2780*/  LDL R6, [R6] ;  /* 0x0000000006067983 */ /* 0x000f2e0000100800 */
[----:B-123--:R-:W1:Y:S01]  /*2790*/  LDC.64 R8, c[0x0][0x398] ;  /* 0x0000e600ff087b82 */ /* 0x00ee620000000a00 */
[----:B0-----:R-:W-:-:S06]  /*27a0*/  IMAD.WIDE R4, R2, 0x4, R4 ;  /* 0x0000000402047825 */ /* 0x001fcc00078e0204 */
[----:B------:R-:W2:Y:S01]  /*27b0*/  LDG.E R5, desc[UR8][R4.64] ;  /* 0x0000000804057981 */ /* 0x000ea2000c1e1900 */
[----:B-1----:R-:W-:-:S06]  /*27c0*/  IMAD.WIDE R8, R2, 0x4, R8 ;  /* 0x0000000402087825 */ /* 0x002fcc00078e0208 */
[----:B------:R-:W2:Y:S01]  /*27d0*/  LDG.E R9, desc[UR8][R8.64] ;  /* 0x0000000808097981 */ /* 0x000ea2000c1e1900 */
[----:B------:R-:W-:-:S13]  /*27e0*/  FSETP.GEU.AND P0, PT, |R3|, 1.175494350822287508e-38, PT ;  /* 0x008000000300780b */ /* 0x000fda0003f0e200 */
[----:B------:R-:W-:-:S04]  /*27f0*/  @!P0 FMUL R3, R3, 16777216 ;  /* 0x4b80000003038820 */ /* 0x000fc80000400000 */
[----:B------:R-:W0:Y:S01]  /*2800*/  MUFU.RSQ R7, R3 ;  /* 0x0000000300077308 */ /* 0x000e220000001400 */
[----:B------:R-:W-:-:S04]  /*2810*/  IMAD.WIDE R20, R2, 0x4, R20 ;  /* 0x0000000402147825 */ /* 0x000fc800078e0214 */
[----:B0-----:R-:W-:-:S04]  /*2820*/  @!P0 FMUL R7, R7, 4096 ;  /* 0x4580000007078820 */ /* 0x001fc80000400000 */
[----:B----4-:R-:W-:-:S04]  /*2830*/  FMUL R0, R6, R7 ;  /* 0x0000000706007220 */ /* 0x010fc80000400000 */
[----:B--2---:R-:W-:-:S05]  /*2840*/  FFMA R7, R0, R5, R9 ;  /* 0x0000000500077223 */ /* 0x004fca0000000009 */
[----:B------:R-:W-:Y:S01]  /*2850*/  STG.E desc[UR8][R20.64], R7 ;  /* 0x0000000714007986 */ /* 0x000fe2000c101908 */
[----:B------:R-:W-:Y:S05]  /*2860*/  EXIT ;  /* 0x000000000000794d */ /* 0x000fea0003800000 */
        .weak           $__internal_1_$__cuda_sm3x_div_rn_noftz_f32_slowpath
        .type           $__internal_1_$__cuda_sm3x_div_rn_noftz_f32_slowpath,@function
        .size           $__internal_1_$__cuda_sm3x_div_rn_noftz_f32_slowpath,(.L_x_62 - $__internal_1_$__cuda_sm3x_div_rn_noftz_f32_slowpath)
$__internal_1_$__cuda_sm3x_div_rn_noftz_f32_slowpath:
[----:B------:R-:W-:Y:S02]  /*2870*/  SHF.R.U32.HI R9, RZ, 0x17, R4 ;  /* 0x00000017ff097819 */ /* 0x000fe40000011604 */
[----:B------:R-:W-:Y:S02]  /*2880*/  SHF.R.U32.HI R11, RZ, 0x17, R3 ;  /* 0x00000017ff0b7819 */ /* 0x000fe40000011603 */
[----:B------:R-:W-:Y:S02]  /*2890*/  LOP3.LUT R9, R9, 0xff, RZ, 0xc0, !PT ;  /* 0x000000ff09097812 */ /* 0x000fe400078ec0ff */
[----:B------:R-:W-:Y:S02]  /*28a0*/  LOP3.LUT R22, R11, 0xff, RZ, 0xc0, !PT ;  /* 0x000000ff0b167812 */ /* 0x000fe400078ec0ff */
[----:B------:R-:W-:Y:S01]  /*28b0*/  MOV R16, R4 ;  /* 0x0000000400107202 */ /* 0x000fe20000000f00 */
[----:B------:R-:W-:Y:S01]  /*28c0*/  VIADD R18, R9, 0xffffffff ;  /* 0xffffffff09127836 */ /* 0x000fe20000000000 */
[----:B------:R-:W-:-:S04]  /*28d0*/  IADD3 R17, PT, PT, R22, -0x1, RZ ;  /* 0xffffffff16117810 */ /* 0x000fc80007ffe0ff */
        /* <DEDUP_REMOVED lines=27> */
.L_x_52:
[----:B------:R-:W-:Y:S02]  /*2a90*/  LEA R17, R9, 0xc0800000, 0x17 ;  /* 0xc080000009117811 */ /* 0x000fe400078eb8ff */
[----:B------:R-:W-:Y:S02]  /*2aa0*/  IADD3 R22, PT, PT, R22, -0x7f, RZ ;  /* 0xffffff8116167810 */ /* 0x000fe40007ffe0ff */
[----:B------:R-:W-:-:S03]  /*2ab0*/  IADD3 R19, PT, PT, -R17, R16, RZ ;  /* 0x0000001011137210 */ /* 0x000fc60007ffe1ff */
[C---:B------:R-:W-:Y:S01]  /*2ac0*/  IMAD R3, R22.reuse, -0x800000, R3 ;  /* 0xff80000016037824 */ /* 0x040fe200078e0203 */
[----:B------:R-:W0:Y:S01]  /*2ad0*/  MUFU.RCP R16, R19 ;  /* 0x0000001300107308 */ /* 0x000e220000001000 */
[----:B------:R-:W-:Y:S01]  /*2ae0*/  FADD.FTZ R18, -R19, -RZ ;  /* 0x800000ff13127221 */ /* 0x000fe20000010100 */
[----:B------:R-:W-:-:S04]  /*2af0*/  IADD3 R22, PT, PT, R22, 0x7f, -R9 ;  /* 0x0000007f16167810 */ /* 0x000fc80007ffe809 */
[----:B------:R-:W-:Y:S01]  /*2b00*/  IADD3 R22, PT, PT, R22, R11, RZ ;  /* 0x0000000b16167210 */ /* 0x000fe20007ffe0ff */
[----:B0-----:R-:W-:-:S04]  /*2b10*/  FFMA R17, R16, R18, 1 ;  /* 0x3f80000010117423 */ /* 0x001fc80000000012 */
[----:B------:R-:W-:-:S04]  /*2b20*/  FFMA R16, R16, R17, R16 ;  /* 0x0000001110107223 */ /* 0x000fc80000000010 */
[----:B------:R-:W-:-:S04]  /*2b30*/  FFMA R17, R3, R16, RZ ;  /* 0x0000001003117223 */ /* 0x000fc800000000ff */
[----:B------:R-:W-:-:S04]  /*2b40*/  FFMA R23, R18, R17, R3 ;  /* 0x0000001112177223 */ /* 0x000fc80000000003 */
[----:B------:R-:W-:-:S04]  /*2b50*/  FFMA R17, R16, R23, R17 ;  /* 0x0000001710117223 */ /* 0x000fc80000000011 */
[----:B------:R-:W-:-:S04]  /*2b60*/  FFMA R18, R18, R17, R3 ;  /* 0x0000001112127223 */ /* 0x000fc80000000003 */
        /* <DEDUP_REMOVED lines=14> */
[CCC-:B------:R-:W-:Y:S01]  /*2c50*/  FFMA.RZ R9, R16.reuse, R18.reuse, R17.reuse ;  /* 0x0000001210097223 */ /* 0x1c0fe2000000c011 */
[C---:B------:R-:W-:Y:S02]  /*2c60*/  ISETP.NE.AND P3, PT, R19.reuse, RZ, PT ;  /* 0x000000ff1300720c */ /* 0x040fe40003f65270 */
[----:B------:R-:W-:Y:S02]  /*2c70*/  ISETP.NE.AND P2, PT, R19, RZ, PT ;  /* 0x000000ff1300720c */ /* 0x000fe40003f45270 */
[----:B------:R-:W-:Y:S01]  /*2c80*/  LOP3.LUT R11, R9, 0x7fffff, RZ, 0xc0, !PT ;  /* 0x007fffff090b7812 */ /* 0x000fe200078ec0ff */
[CCC-:B------:R-:W-:Y:S01]  /*2c90*/  FFMA.RP R9, R16.reuse, R18.reuse, R17.reuse ;  /* 0x0000001210097223 */ /* 0x1c0fe20000008011 */
[----:B------:R-:W-:Y:S01]  /*2ca0*/  FFMA.RM R16, R16, R18, R17 ;  /* 0x0000001210107223 */ /* 0x000fe20000004011 */
[----:B------:R-:W-:Y:S02]  /*2cb0*/  IADD3 R18, PT, PT, R19, 0x20, RZ ;  /* 0x0000002013127810 */ /* 0x000fe40007ffe0ff */
[----:B------:R-:W-:-:S02]  /*2cc0*/  LOP3.LUT R11, R11, 0x800000, RZ, 0xfc, !PT ;  /* 0x008000000b0b7812 */ /* 0x000fc400078efcff */
[----:B------:R-:W-:Y:S02]  /*2cd0*/  IADD3 R17, PT, PT, -R19, RZ, RZ ;  /* 0x000000ff13117210 */ /* 0x000fe40007ffe1ff */
[----:B------:R-:W-:Y:S02]  /*2ce0*/  SHF.L.U32 R18, R11, R18, RZ ;  /* 0x000000120b127219 */ /* 0x000fe400000006ff */
[----:B------:R-:W-:Y:S02]  /*2cf0*/  FSETP.NEU.FTZ.AND P1, PT, R9, R16, PT ;  /* 0x000000100900720b */ /* 0x000fe40003f3d000 */
[----:B------:R-:W-:Y:S02]  /*2d00*/  SEL R16, R17, RZ, P3 ;  /* 0x000000ff11107207 */ /* 0x000fe40001800000 */
[----:B------:R-:W-:Y:S02]  /*2d10*/  ISETP.NE.AND P2, PT, R18, RZ, P2 ;  /* 0x000000ff1200720c */ /* 0x000fe40001745270 */
[----:B------:R-:W-:-:S02]  /*2d20*/  SHF.R.U32.HI R16, RZ, R16, R11 ;  /* 0x00000010ff107219 */ /* 0x000fc4000001160b */
[----:B------:R-:W-:Y:S02]  /*2d30*/  PLOP3.LUT P1, PT, P1, P2, PT, 0xf8, 0x8f ;  /* 0x00000000008f781c */ /* 0x000fe40000f25f70 */
[----:B------:R-:W-:Y:S02]  /*2d40*/  SHF.R.U32.HI R18, RZ, 0x1, R16 ;  /* 0x00000001ff127819 */ /* 0x000fe40000011610 */
[----:B------:R-:W-:-:S04]  /*2d50*/  SEL R9, RZ, 0x1, !P1 ;  /* 0x00000001ff097807 */ /* 0x000fc80004800000 */
[----:B------:R-:W-:-:S04]  /*2d60*/  LOP3.LUT R9, R9, 0x1, R18, 0xf8, !PT ;  /* 0x0000000109097812 */ /* 0x000fc800078ef812 */
[----:B------:R-:W-:-:S04]  /*2d70*/  LOP3.LUT R9, R9, R16, RZ, 0xc0, !PT ;  /* 0x0000001009097212 */ /* 0x000fc800078ec0ff */
[----:B------:R-:W-:-:S04]  /*2d80*/  IADD3 R18, PT, PT, R18, R9, RZ ;  /* 0x0000000912127210 */ /* 0x000fc80007ffe0ff */
[----:B------:R-:W-:Y:S01]  /*2d90*/  LOP3.LUT R3, R18, R3, RZ, 0xfc, !PT ;  /* 0x0000000312037212 */ /* 0x000fe200078efcff */
[----:B------:R-:W-:Y:S06]  /*2da0*/  BRA `(.L_x_59) ;  /* 0x0000000000347947 */ /* 0x000fec0003800000 */
.L_x_58:
[----:B------:R-:W-:-:S04]  /*2db0*/  LOP3.LUT R3, R3, 0x80000000, RZ, 0xc0, !PT ;  /* 0x8000000003037812 */ /* 0x000fc800078ec0ff */
[----:B------:R-:W-:Y:S01]  /*2dc0*/  LOP3.LUT R3, R3, 0x7f800000, RZ, 0xfc, !PT ;  /* 0x7f80000003037812 */ /* 0x000fe200078efcff */
[----:B------:R-:W-:Y:S06]  /*2dd0*/  BRA `(.L_x_59) ;  /* 0x0000000000287947 */ /* 0x000fec0003800000 */
.L_x_57:
[----:B------:R-:W-:Y:S01]  /*2de0*/  LEA R3, R22, R3, 0x17 ;  /* 0x0000000316037211 */ /* 0x000fe200078eb8ff */
[----:B------:R-:W-:Y:S06]  /*2df0*/  BRA `(.L_x_59) ;  /* 0x0000000000207947 */ /* 0x000fec0003800000 */
.L_x_56:
[----:B------:R-:W-:-:S04]  /*2e00*/  LOP3.LUT R3, R16, 0x80000000, R3, 0x48, !PT ;  /* 0x8000000010037812 */ /* 0x000fc800078e4803 */
[----:B------:R-:W-:Y:S01]  /*2e10*/  LOP3.LUT R3, R3, 0x7f800000, RZ, 0xfc, !PT ;  /* 0x7f80000003037812 */ /* 0x000fe200078efcff */
[----:B------:R-:W-:Y:S06]  /*2e20*/  BRA `(.L_x_59) ;  /* 0x0000000000147947 */ /* 0x000fec0003800000 */
.L_x_55:
[----:B------:R-:W-:Y:S01]  /*2e30*/  LOP3.LUT R3, R16, 0x80000000, R3, 0x48, !PT ;  /* 0x8000000010037812 */ /* 0x000fe200078e4803 */
[----:B------:R-:W-:Y:S06]  /*2e40*/  BRA `(.L_x_59) ;  /* 0x00000000000c7947 */ /* 0x000fec0003800000 */
.L_x_54:
[----:B------:R-:W0:Y:S01]  /*2e50*/  MUFU.RSQ R3, -QNAN ;  /* 0xffc0000000037908 */ /* 0x000e220000001400 */
[----:B------:R-:W-:Y:S05]  /*2e60*/  BRA `(.L_x_59) ;  /* 0x0000000000047947 */ /* 0x000fea0003800000 */
.L_x_53:
[----:B------:R-:W-:-:S07]  /*2e70*/  FADD.FTZ R3, R3, R4 ;  /* 0x0000000403037221 */ /* 0x000fce0000010000 */
.L_x_59:
[----:B------:R-:W-:-:S04]  /*2e80*/  HFMA2 R9, -RZ, RZ, 0, 0 ;  /* 0x00000000ff097431 */ /* 0x000fc800000001ff */
[----:B0-----:R-:W-:Y:S05]  /*2e90*/  RET.REL.NODEC R8 `(_Z30fused_bias_residual_layer_normPfPKfS1_S1_fbbS_S_i) ;  /* 0xffffffd008587950 */ /* 0x001fea0003c3ffff */
.L_x_60:
        /* <DEDUP_REMOVED lines=14> */
.L_x_62:


//--------------------- .nv.global.init           --------------------------
	.section	.nv.global.init,"aw",@progbits
	.align	4
.nv.global.init:
	.type		mrg32k3aM1SubSeq,@object
	.size		mrg32k3aM1SubSeq,(mrg32k3aM2SubSeq - mrg32k3aM1SubSeq)
mrg32k3aM1SubSeq:
        /*0000*/ 	.byte	0x0b, 0xcc, 0xee, 0x04, 0x73, 0x29, 0x8b, 0x6f, 0xf6, 0x53, 0x03, 0xf6, 0x23, 0xf6, 0xea, 0xda
        /* <DEDUP_REMOVED lines=125> */
	.type		mrg32k3aM2SubSeq,@object
	.size		mrg32k3aM2SubSeq,(mrg32k3aM1 - mrg32k3aM2SubSeq)
mrg32k3aM2SubSeq:
        /* <DEDUP_REMOVED lines=126> */
	.type		mrg32k3aM1,@object
	.size		mrg32k3aM1,(mrg32k3aM1Seq - mrg32k3aM1)
mrg32k3aM1:
        /* <DEDUP_REMOVED lines=144> */
	.type		mrg32k3aM1Seq,@object
	.size		mrg32k3aM1Seq,(mrg32k3aM2 - mrg32k3aM1Seq)
mrg32k3aM1Seq:
        /* <DEDUP_REMOVED lines=144> */
	.type		mrg32k3aM2,@object
	.size		mrg32k3aM2,(mrg32k3aM2Seq - mrg32k3aM2)
mrg32k3aM2:
        /* <DEDUP_REMOVED lines=144> */
	.type		mrg32k3aM2Seq,@object
	.size		mrg32k3aM2Seq,(precalc_xorwow_matrix - mrg32k3aM2Seq)
mrg32k3aM2Seq:
        /* <DEDUP_REMOVED lines=144> */
	.type		precalc_xorwow_matrix,@object
	.size		precalc_xorwow_matrix,(precalc_xorwow_offset_matrix - precalc_xorwow_matrix)
precalc_xorwow_matrix:
        /* <DEDUP_REMOVED lines=6400> */
	.type		precalc_xorwow_offset_matrix,@object
	.size		precalc_xorwow_offset_matrix,(.L_1 - precalc_xorwow_offset_matrix)
precalc_xorwow_offset_matrix:
        /* <DEDUP_REMOVED lines=6400> */
.L_1:


//--------------------- .nv.shared._Z30fused_bias_residual_layer_normP6__halfPKS_S2_S2_fbbS0_S0_i --------------------------
	.section	.nv.shared._Z30fused_bias_residual_layer_normP6__halfPKS_S2_S2_fbbS0_S0_i,"aw",@nobits
	.sectionflags	@""
	.align	4
.nv.shared._Z30fused_bias_residual_layer_normP6__halfPKS_S2_S2_fbbS0_S0_i:
	.zero		1152


//--------------------- .nv.shared.reserved.0     --------------------------
	.section	.nv.shared.reserved.0,"aw",@nobits
	.weak		__nv_reservedSMEM_offset_0_alias
	.size		__nv_reservedSMEM_offset_0_alias, 0, 64
	.other		__nv_reservedSMEM_offset_0_alias,@"STO_CUDA_RESERVED_SHARED STV_DEFAULT"
__nv_reservedSMEM_offset_0_alias:
	.zero		0
	.zero		64


//--------------------- .nv.shared._Z30fused_bias_residual_layer_normPfPKfS1_S1_fbbS_S_i --------------------------
	.section	.nv.shared._Z30fused_bias_residual_layer_normPfPKfS1_S1_fbbS_S_i,"aw",@nobits
	.sectionflags	@""
	.align	4
.nv.shared._Z30fused_bias_residual_layer_normPfPKfS1_S1_fbbS_S_i:
	.zero		1152


//--------------------- .nv.constant0._Z30fused_bias_residual_layer_normP6__halfPKS_S2_S2_fbbS0_S0_i --------------------------
	.section	.nv.constant0._Z30fused_bias_residual_layer_normP6__halfPKS_S2_S2_fbbS0_S0_i,"a",@progbits
	.sectionflags	@""
	.align	4
.nv.constant0._Z30fused_bias_residual_layer_normP6__halfPKS_S2_S2_fbbS0_S0_i:
	.zero		956


//--------------------- .nv.constant0._Z30fused_bias_residual_layer_normPfPKfS1_S1_fbbS_S_i --------------------------
	.section	.nv.constant0._Z30fused_bias_residual_layer_normPfPKfS1_S1_fbbS_S_i,"a",@progbits
	.sectionflags	@""
	.align	4
.nv.constant0._Z30fused_bias_residual_layer_normPfPKfS1_S1_fbbS_S_i:
	.zero		956


//--------------------- SYMBOLS --------------------------

	.type		.nv.reservedSmem.offset0,@object
	.size		.nv.reservedSmem.offset0,0x4
	.type		.nv.reservedSmem.cap,@object
	.size		.nv.reservedSmem.cap,0x4
